	.target	sm_100a

	.elftype	@"ET_EXEC"


//--------------------- .note.nv.tkinfo           --------------------------
	.section	.note.nv.tkinfo,"",@"SHT_NOTE"
	.sectionflags	@"SHF_NOTE_NV_TKINFO"
	.tkinfo
        /*0018*/ 	.word	0x00000002
        /*0030*/ 	.string	""
        /*0030*/ 	.string	"ptxas"
        /*0030*/ 	.string	"Cuda compilation tools, release 13.0, V13.0.88"
        /*0030*/ 	.string	"Build cuda_13.0.r13.0/compiler.36424714_0"
        /*0030*/ 	.string	"-arch sm_100a -m 64 "



//--------------------- .note.nv.cuinfo           --------------------------
	.section	.note.nv.cuinfo,"",@"SHT_NOTE"
	.sectionflags	@"SHF_NOTE_NV_CUINFO"
        /*0018*/ 	.short	0x0002
        /*001a*/ 	.short	0x0064
        /*001c*/ 	.short	0x0082
	.zero		2


//--------------------- .nv.info                  --------------------------
	.section	.nv.info,"",@"SHT_CUDA_INFO"
	.align	4


	//----- nvinfo : EIATTR_REGCOUNT
	.align		4
        /*0000*/ 	.byte	0x04, 0x2f
        /*0002*/ 	.short	(.L_19 - .L_18)
	.align		4
.L_18:
        /*0004*/ 	.word	index@(_ZN7cutlass13device_kernelINS_4gemm6kernel13GemmUniversalIN4cute5tupleIJiiiiEEENS1_10collective13CollectiveMmaINS1_35MainloopSm100TmaUmmaWarpSpecializedILi2ELi2ELi4ENS5_IJNS4_1CILi4EEENSA_ILi2EEENSA_ILi1EEEEEEEENS5_IJNSA_ILi64EEENSA_ILi256EEENSA_ILi128EEEEEENS_6half_tENS5_IJlSD_lEEESK_SL_NS4_8TiledMMAINS4_8MMA_AtomIJNS4_20SM100_MMA_F16BF16_SSISK_SK_fLi64ELi256ELNS4_4UMMA5MajorE0ELSQ_0ELNSP_7ScaleInE0ELSR_0EEEEEENS4_6LayoutINS5_IJSD_SD_SD_EEENS5_IJNSA_ILi0EEESW_SW_EEEEENS5_IJNS4_10UnderscoreESZ_SZ_EEEEENS4_23SM90_TMA_LOAD_MULTICASTENS4_14ComposedLayoutINS4_7SwizzleILi3ELi4ELi3EEENS4_18smem_ptr_flag_bitsILi16EEENSU_INS5_IJNSA_ILi8EEESG_EEENS5_IJSG_SD_EEEEEEEvNS4_8identityES12_S1C_vS1D_EENS_8epilogue10collective18CollectiveEpilogueINS1F_23Sm100TmaWarpSpecializedILi4ELi2ELi32ELb1ELb0EEEJSJ_NS5_IJNSU_ISG_SD_EES1K_EEESK_SL_SK_SL_NS1F_6fusion15FusionCallbacksIS1J_NS1M_17LinearCombinationISK_fSK_fLNS_15FloatRoundStyleE2EEESJ_S1L_JEEENS4_5SM1004TMEM4LOAD26SM100_TMEM_LOAD_16dp256b8xENS4_13SM90_TMA_LOADES1C_NS4_17SM75_U32x4_LDSM_NENS4_14SM90_TMA_STOREES1C_NS4_17SM90_U32x4_STSM_NENS4_39AutoVectorizingCopyWithAssumedAlignmentILi128EEEEEEvvEEEEvNT_6ParamsE)
        /*0008*/ 	.word	0x0000007a


	//----- nvinfo : EIATTR_FRAME_SIZE
	.align		4
.L_19:
        /*000c*/ 	.byte	0x04, 0x11
        /*000e*/ 	.short	(.L_21 - .L_20)
	.align		4
.L_20:
        /*0010*/ 	.word	index@($__internal_2_$__cuda_sm10x_tcgen05_guardrail_trap_unallocated_columns_being_dealloced)
        /*0014*/ 	.word	0x00000000


	//----- nvinfo : EIATTR_FRAME_SIZE
	.align		4
.L_21:
        /*0018*/ 	.byte	0x04, 0x11
        /*001a*/ 	.short	(.L_23 - .L_22)
	.align		4
.L_22:
        /*001c*/ 	.word	index@($__internal_1_$__cuda_sm10x_tcgen05_guardrail_trap_phase_invalid_during_alloc)
        /*0020*/ 	.word	0x00000000


	//----- nvinfo : EIATTR_FRAME_SIZE
	.align		4
.L_23:
        /*0024*/ 	.byte	0x04, 0x11
        /*0026*/ 	.short	(.L_25 - .L_24)
	.align		4
.L_24:
        /*0028*/ 	.word	index@($__internal_0_$__cuda_sm10x_tcgen05_guardrail_trap_col_being_dealloced_not_returned_by_alloc)
        /*002c*/ 	.word	0x00000000


	//----- nvinfo : EIATTR_FRAME_SIZE
	.align		4
.L_25:
        /*0030*/ 	.byte	0x04, 0x11
        /*0032*/ 	.short	(.L_27 - .L_26)
	.align		4
.L_26:
        /*0034*/ 	.word	index@(_ZN7cutlass13device_kernelINS_4gemm6kernel13GemmUniversalIN4cute5tupleIJiiiiEEENS1_10collective13CollectiveMmaINS1_35MainloopSm100TmaUmmaWarpSpecializedILi2ELi2ELi4ENS5_IJNS4_1CILi4EEENSA_ILi2EEENSA_ILi1EEEEEEEENS5_IJNSA_ILi64EEENSA_ILi256EEENSA_ILi128EEEEEENS_6half_tENS5_IJlSD_lEEESK_SL_NS4_8TiledMMAINS4_8MMA_AtomIJNS4_20SM100_MMA_F16BF16_SSISK_SK_fLi64ELi256ELNS4_4UMMA5MajorE0ELSQ_0ELNSP_7ScaleInE0ELSR_0EEEEEENS4_6LayoutINS5_IJSD_SD_SD_EEENS5_IJNSA_ILi0EEESW_SW_EEEEENS5_IJNS4_10UnderscoreESZ_SZ_EEEEENS4_23SM90_TMA_LOAD_MULTICASTENS4_14ComposedLayoutINS4_7SwizzleILi3ELi4ELi3EEENS4_18smem_ptr_flag_bitsILi16EEENSU_INS5_IJNSA_ILi8EEESG_EEENS5_IJSG_SD_EEEEEEEvNS4_8identityES12_S1C_vS1D_EENS_8epilogue10collective18CollectiveEpilogueINS1F_23Sm100TmaWarpSpecializedILi4ELi2ELi32ELb1ELb0EEEJSJ_NS5_IJNSU_ISG_SD_EES1K_EEESK_SL_SK_SL_NS1F_6fusion15FusionCallbacksIS1J_NS1M_17LinearCombinationISK_fSK_fLNS_15FloatRoundStyleE2EEESJ_S1L_JEEENS4_5SM1004TMEM4LOAD26SM100_TMEM_LOAD_16dp256b8xENS4_13SM90_TMA_LOADES1C_NS4_17SM75_U32x4_LDSM_NENS4_14SM90_TMA_STOREES1C_NS4_17SM90_U32x4_STSM_NENS4_39AutoVectorizingCopyWithAssumedAlignmentILi128EEEEEEvvEEEEvNT_6ParamsE)
        /*0038*/ 	.word	0x00000000


	//----- nvinfo : EIATTR_MIN_STACK_SIZE
	.align		4
.L_27:
        /*003c*/ 	.byte	0x04, 0x12
        /*003e*/ 	.short	(.L_29 - .L_28)
	.align		4
.L_28:
        /*0040*/ 	.word	index@(_ZN7cutlass13device_kernelINS_4gemm6kernel13GemmUniversalIN4cute5tupleIJiiiiEEENS1_10collective13CollectiveMmaINS1_35MainloopSm100TmaUmmaWarpSpecializedILi2ELi2ELi4ENS5_IJNS4_1CILi4EEENSA_ILi2EEENSA_ILi1EEEEEEEENS5_IJNSA_ILi64EEENSA_ILi256EEENSA_ILi128EEEEEENS_6half_tENS5_IJlSD_lEEESK_SL_NS4_8TiledMMAINS4_8MMA_AtomIJNS4_20SM100_MMA_F16BF16_SSISK_SK_fLi64ELi256ELNS4_4UMMA5MajorE0ELSQ_0ELNSP_7ScaleInE0ELSR_0EEEEEENS4_6LayoutINS5_IJSD_SD_SD_EEENS5_IJNSA_ILi0EEESW_SW_EEEEENS5_IJNS4_10UnderscoreESZ_SZ_EEEEENS4_23SM90_TMA_LOAD_MULTICASTENS4_14ComposedLayoutINS4_7SwizzleILi3ELi4ELi3EEENS4_18smem_ptr_flag_bitsILi16EEENSU_INS5_IJNSA_ILi8EEESG_EEENS5_IJSG_SD_EEEEEEEvNS4_8identityES12_S1C_vS1D_EENS_8epilogue10collective18CollectiveEpilogueINS1F_23Sm100TmaWarpSpecializedILi4ELi2ELi32ELb1ELb0EEEJSJ_NS5_IJNSU_ISG_SD_EES1K_EEESK_SL_SK_SL_NS1F_6fusion15FusionCallbacksIS1J_NS1M_17LinearCombinationISK_fSK_fLNS_15FloatRoundStyleE2EEESJ_S1L_JEEENS4_5SM1004TMEM4LOAD26SM100_TMEM_LOAD_16dp256b8xENS4_13SM90_TMA_LOADES1C_NS4_17SM75_U32x4_LDSM_NENS4_14SM90_TMA_STOREES1C_NS4_17SM90_U32x4_STSM_NENS4_39AutoVectorizingCopyWithAssumedAlignmentILi128EEEEEEvvEEEEvNT_6ParamsE)
        /*0044*/ 	.word	0x00000000
.L_29:


//--------------------- .nv.compat                --------------------------
	.section	.nv.compat,"",@"SHT_CUDA_COMPAT_INFO"
	.align	4
        /*0000*/ 	.byte	0x02, 0x09, 0x01, 0x00, 0x02, 0x02, 0x02, 0x00, 0x02, 0x05, 0x05, 0x00, 0x03, 0x07, 0x01, 0x01
        /*0010*/ 	.byte	0x02, 0x03, 0x01, 0x00, 0x02, 0x06, 0x01, 0x00, 0x04, 0x0b, 0x08, 0x00, 0x09, 0x00, 0x00, 0x00
        /*0020*/ 	.byte	0x00, 0x00, 0x00, 0x00


//--------------------- .nv.info._ZN7cutlass13device_kernelINS_4gemm6kernel13GemmUniversalIN4cute5tupleIJiiiiEEENS1_10collective13CollectiveMmaINS1_35MainloopSm100TmaUmmaWarpSpecializedILi2ELi2ELi4ENS5_IJNS4_1CILi4EEENSA_ILi2EEENSA_ILi1EEEEEEEENS5_IJNSA_ILi64EEENSA_ILi256EEENSA_ILi128EEEEEENS_6half_tENS5_IJlSD_lEEESK_SL_NS4_8TiledMMAINS4_8MMA_AtomIJNS4_20SM100_MMA_F16BF16_SSISK_SK_fLi64ELi256ELNS4_4UMMA5MajorE0ELSQ_0ELNSP_7ScaleInE0ELSR_0EEEEEENS4_6LayoutINS5_IJSD_SD_SD_EEENS5_IJNSA_ILi0EEESW_SW_EEEEENS5_IJNS4_10UnderscoreESZ_SZ_EEEEENS4_23SM90_TMA_LOAD_MULTICASTENS4_14ComposedLayoutINS4_7SwizzleILi3ELi4ELi3EEENS4_18smem_ptr_flag_bitsILi16EEENSU_INS5_IJNSA_ILi8EEESG_EEENS5_IJSG_SD_EEEEEEEvNS4_8identityES12_S1C_vS1D_EENS_8epilogue10collective18CollectiveEpilogueINS1F_23Sm100TmaWarpSpecializedILi4ELi2ELi32ELb1ELb0EEEJSJ_NS5_IJNSU_ISG_SD_EES1K_EEESK_SL_SK_SL_NS1F_6fusion15FusionCallbacksIS1J_NS1M_17LinearCombinationISK_fSK_fLNS_15FloatRoundStyleE2EEESJ_S1L_JEEENS4_5SM1004TMEM4LOAD26SM100_TMEM_LOAD_16dp256b8xENS4_13SM90_TMA_LOADES1C_NS4_17SM75_U32x4_LDSM_NENS4_14SM90_TMA_STOREES1C_NS4_17SM90_U32x4_STSM_NENS4_39AutoVectorizingCopyWithAssumedAlignmentILi128EEEEEEvvEEEEvNT_6ParamsE --------------------------
	.section	.nv.info._ZN7cutlass13device_kernelINS_4gemm6kernel13GemmUniversalIN4cute5tupleIJiiiiEEENS1_10collective13CollectiveMmaINS1_35MainloopSm100TmaUmmaWarpSpecializedILi2ELi2ELi4ENS5_IJNS4_1CILi4EEENSA_ILi2EEENSA_ILi1EEEEEEEENS5_IJNSA_ILi64EEENSA_ILi256EEENSA_ILi128EEEEEENS_6half_tENS5_IJlSD_lEEESK_SL_NS4_8TiledMMAINS4_8MMA_AtomIJNS4_20SM100_MMA_F16BF16_SSISK_SK_fLi64ELi256ELNS4_4UMMA5MajorE0ELSQ_0ELNSP_7ScaleInE0ELSR_0EEEEEENS4_6LayoutINS5_IJSD_SD_SD_EEENS5_IJNSA_ILi0EEESW_SW_EEEEENS5_IJNS4_10UnderscoreESZ_SZ_EEEEENS4_23SM90_TMA_LOAD_MULTICASTENS4_14ComposedLayoutINS4_7SwizzleILi3ELi4ELi3EEENS4_18smem_ptr_flag_bitsILi16EEENSU_INS5_IJNSA_ILi8EEESG_EEENS5_IJSG_SD_EEEEEEEvNS4_8identityES12_S1C_vS1D_EENS_8epilogue10collective18CollectiveEpilogueINS1F_23Sm100TmaWarpSpecializedILi4ELi2ELi32ELb1ELb0EEEJSJ_NS5_IJNSU_ISG_SD_EES1K_EEESK_SL_SK_SL_NS1F_6fusion15FusionCallbacksIS1J_NS1M_17LinearCombinationISK_fSK_fLNS_15FloatRoundStyleE2EEESJ_S1L_JEEENS4_5SM1004TMEM4LOAD26SM100_TMEM_LOAD_16dp256b8xENS4_13SM90_TMA_LOADES1C_NS4_17SM75_U32x4_LDSM_NENS4_14SM90_TMA_STOREES1C_NS4_17SM90_U32x4_STSM_NENS4_39AutoVectorizingCopyWithAssumedAlignmentILi128EEEEEEvvEEEEvNT_6ParamsE,"",@"SHT_CUDA_INFO"
	.sectionflags	@""
	.align	4


	//----- nvinfo : EIATTR_CUDA_API_VERSION
	.align		4
        /*0000*/ 	.byte	0x04, 0x37
        /*0002*/ 	.short	(.L_31 - .L_30)
.L_30:
        /*0004*/ 	.word	0x00000082


	//----- nvinfo : EIATTR_KPARAM_INFO
	.align		4
.L_31:
        /*0008*/ 	.byte	0x04, 0x17
        /*000a*/ 	.short	(.L_33 - .L_32)
.L_32:
        /*000c*/ 	.word	0x00000000
        /*0010*/ 	.short	0x0000
        /*0012*/ 	.short	0x0000
        /*0014*/ 	.byte	0x00, 0xf0, 0x01, 0x20


	//----- nvinfo : EIATTR_AT_ENTRY_FRAGMENTS
	.align		4
.L_33:
        /*0018*/ 	.byte	0x04, 0x4f
        /*001a*/ 	.short	(.L_35 - .L_34)


	//   ....[0]....
.L_34:
        /*001c*/ 	.word	0x00000006


	//----- nvinfo : EIATTR_RESERVED_SMEM_USED
	.align		4
.L_35:
        /*0020*/ 	.byte	0x01, 0x41
	.zero		2


	//----- nvinfo : EIATTR_SPARSE_MMA_MASK
	.align		4
        /*0024*/ 	.byte	0x03, 0x50
        /*0026*/ 	.short	0x0000


	//----- nvinfo : EIATTR_TCGEN05_1CTA_USED
	.align		4
        /*0028*/ 	.byte	0x01, 0x51
	.zero		2


	//----- nvinfo : EIATTR_MAXREG_COUNT
	.align		4
        /*002c*/ 	.byte	0x03, 0x1b
        /*002e*/ 	.short	0x00ff


	//----- nvinfo : EIATTR_NUM_BARRIERS
	.align		4
        /*0030*/ 	.byte	0x02, 0x4c
        /*0032*/ 	.byte	0x07
	.zero		1


	//----- nvinfo : EIATTR_EXTERNS
	.align		4
        /*0034*/ 	.byte	0x04, 0x0f
        /*0036*/ 	.short	(.L_37 - .L_36)


	//   ....[0]....
	.align		4
.L_36:
        /*0038*/ 	.word	index@(__assertfail)


	//----- nvinfo : EIATTR_MERCURY_ISA_VERSION
	.align		4
.L_37:
        /*003c*/ 	.byte	0x03, 0x5f
        /*003e*/ 	.short	0x0101


	//----- nvinfo : EIATTR_INT_WARP_WIDE_INSTR_OFFSETS
	.align		4
        /*0040*/ 	.byte	0x04, 0x31
        /*0042*/ 	.short	(.L_39 - .L_38)


	//   ....[0]....
.L_38:
        /*0044*/ 	.word	0x000041a0


	//   ....[1]....
        /*0048*/ 	.word	0x000041c0


	//   ....[2]....
        /*004c*/ 	.word	0x000041f0


	//   ....[3]....
        /*0050*/ 	.word	0x00004d30


	//   ....[4]....
        /*0054*/ 	.word	0x00004da0


	//   ....[5]....
        /*0058*/ 	.word	0x00004e80


	//   ....[6]....
        /*005c*/ 	.word	0x00004f00


	//   ....[7]....
        /*0060*/ 	.word	0x00005000


	//   ....[8]....
        /*0064*/ 	.word	0x00005080


	//   ....[9]....
        /*0068*/ 	.word	0x00005170


	//   ....[10]....
        /*006c*/ 	.word	0x00005220


	//----- nvinfo : EIATTR_COOP_GROUP_MASK_REGIDS
	.align		4
.L_39:
        /*0070*/ 	.byte	0x04, 0x29
        /*0072*/ 	.short	(.L_41 - .L_40)


	//   ....[0]....
.L_40:
        /*0074*/ 	.word	0xffffffff


	//   ....[1]....
        /*0078*/ 	.word	0xffffffff


	//   ....[2]....
        /*007c*/ 	.word	0xffffffff


	//   ....[3]....
        /*0080*/ 	.word	0xffffffff


	//   ....[4]....
        /*0084*/ 	.word	0xffffffff


	//   ....[5]....
        /*0088*/ 	.word	0xffffffff


	//   ....[6]....
        /*008c*/ 	.word	0xffffffff


	//   ....[7]....
        /*0090*/ 	.word	0xffffffff


	//   ....[8]....
        /*0094*/ 	.word	0xffffffff


	//   ....[9]....
        /*0098*/ 	.word	0xffffffff


	//   ....[10]....
        /*009c*/ 	.word	0xffffffff


	//   ....[11]....
        /*00a0*/ 	.word	0xffffffff


	//   ....[12]....
        /*00a4*/ 	.word	0xffffffff


	//   ....[13]....
        /*00a8*/ 	.word	0xffffffff


	//----- nvinfo : EIATTR_COOP_GROUP_INSTR_OFFSETS
	.align		4
.L_41:
        /*00ac*/ 	.byte	0x04, 0x28
        /*00ae*/ 	.short	(.L_43 - .L_42)


	//   ....[0]....
.L_42:
        /*00b0*/ 	.word	0x00000080


	//   ....[1]....
        /*00b4*/ 	.word	0x000004f0


	//   ....[2]....
        /*00b8*/ 	.word	0x00000660


	//   ....[3]....
        /*00bc*/ 	.word	0x00000800


	//   ....[4]....
        /*00c0*/ 	.word	0x00000900


	//   ....[5]....
        /*00c4*/ 	.word	0x00000a70


	//   ....[6]....
        /*00c8*/ 	.word	0x00000c10


	//   ....[7]....
        /*00cc*/ 	.word	0x00000dc0


	//   ....[8]....
        /*00d0*/ 	.word	0x00002440


	//   ....[9]....
        /*00d4*/ 	.word	0x000031d0


	//   ....[10]....
        /*00d8*/ 	.word	0x000033e0


	//   ....[11]....
        /*00dc*/ 	.word	0x00003410


	//   ....[12]....
        /*00e0*/ 	.word	0x00004080


	//   ....[13]....
        /*00e4*/ 	.word	0x000042b0


	//----- nvinfo : EIATTR_VRC_CTA_INIT_COUNT
	.align		4
.L_43:
        /*00e8*/ 	.byte	0x02, 0x4a
        /*00ea*/ 	.byte	0x80
	.zero		1


	//----- nvinfo : EIATTR_SYSCALL_OFFSETS
	.align		4
        /*00ec*/ 	.byte	0x04, 0x46
        /*00ee*/ 	.short	(.L_45 - .L_44)


	//   ....[0]....
.L_44:
        /*00f0*/ 	.word	0x00005eb0


	//   ....[1]....
        /*00f4*/ 	.word	0x00005fa0


	//   ....[2]....
        /*00f8*/ 	.word	0x00006840


	//   ....[3]....
        /*00fc*/ 	.word	0x00007500


	//   ....[4]....
        /*0100*/ 	.word	0x00008170


	//   ....[5]....
        /*0104*/ 	.word	0x00008de0


	//----- nvinfo : EIATTR_MBARRIER_INSTR_OFFSETS
	.align		4
.L_45:
        /*0108*/ 	.byte	0x04, 0x39
        /*010a*/ 	.short	(.L_47 - .L_46)


	//   ....[0]....
.L_46:
        /*010c*/ 	.word	0x00000610
        /*0110*/ 	.word	0x000000ff
        /*0114*/ 	.word	0x00000000
        /*0118*/ 	.short	0x0100
        /*011a*/ 	.byte	0x04
	.zero		1


	//   ....[1]....
        /*011c*/ 	.word	0x00000620
        /*0120*/ 	.word	0x000000ff
        /*0124*/ 	.word	0x00000010
        /*0128*/ 	.short	0x0100
        /*012a*/ 	.byte	0x04
	.zero		1


	//   ....[2]....
        /*012c*/ 	.word	0x00000630
        /*0130*/ 	.word	0x000000ff
        /*0134*/ 	.word	0x00000008
        /*0138*/ 	.short	0x0100
        /*013a*/ 	.byte	0x04
	.zero		1


	//   ....[3]....
        /*013c*/ 	.word	0x00000640
        /*0140*/ 	.word	0x000000ff
        /*0144*/ 	.word	0x00000018
        /*0148*/ 	.short	0x0100
        /*014a*/ 	.byte	0x04
	.zero		1


	//   ....[4]....
        /*014c*/ 	.word	0x00000770
        /*0150*/ 	.word	0x000000ff
        /*0154*/ 	.word	0x00000020
        /*0158*/ 	.short	0x0100
        /*015a*/ 	.byte	0x04
	.zero		1


	//   ....[5]....
        /*015c*/ 	.word	0x00000780
        /*0160*/ 	.word	0x000000ff
        /*0164*/ 	.word	0x00000040
        /*0168*/ 	.short	0x0100
        /*016a*/ 	.byte	0x04
	.zero		1


	//   ....[6]....
        /*016c*/ 	.word	0x00000790
        /*0170*/ 	.word	0x000000ff
        /*0174*/ 	.word	0x00000028
        /*0178*/ 	.short	0x0100
        /*017a*/ 	.byte	0x04
	.zero		1


	//   ....[7]....
        /*017c*/ 	.word	0x000007a0
        /*0180*/ 	.word	0x000000ff
        /*0184*/ 	.word	0x00000048
        /*0188*/ 	.short	0x0100
        /*018a*/ 	.byte	0x04
	.zero		1


	//   ....[8]....
        /*018c*/ 	.word	0x000007b0
        /*0190*/ 	.word	0x000000ff
        /*0194*/ 	.word	0x00000030
        /*0198*/ 	.short	0x0100
        /*019a*/ 	.byte	0x04
	.zero		1


	//   ....[9]....
        /*019c*/ 	.word	0x000007c0
        /*01a0*/ 	.word	0x000000ff
        /*01a4*/ 	.word	0x00000050
        /*01a8*/ 	.short	0x0100
        /*01aa*/ 	.byte	0x04
	.zero		1


	//   ....[10]....
        /*01ac*/ 	.word	0x000007d0
        /*01b0*/ 	.word	0x000000ff
        /*01b4*/ 	.word	0x00000038
        /*01b8*/ 	.short	0x0100
        /*01ba*/ 	.byte	0x04
	.zero		1


	//   ....[11]....
        /*01bc*/ 	.word	0x000007e0
        /*01c0*/ 	.word	0x000000ff
        /*01c4*/ 	.word	0x00000058
        /*01c8*/ 	.short	0x0100
        /*01ca*/ 	.byte	0x04
	.zero		1


	//   ....[12]....
        /*01cc*/ 	.word	0x000008d0
        /*01d0*/ 	.word	0x000000ff
        /*01d4*/ 	.word	0x00000060
        /*01d8*/ 	.short	0x0100
        /*01da*/ 	.byte	0x06
	.zero		1


	//   ....[13]....
        /*01dc*/ 	.word	0x000008e0
        /*01e0*/ 	.word	0x000000ff
        /*01e4*/ 	.word	0x00000068
        /*01e8*/ 	.short	0x0100
        /*01ea*/ 	.byte	0x06
	.zero		1


	//   ....[14]....
        /*01ec*/ 	.word	0x00000a20
        /*01f0*/ 	.word	0x000000ff
        /*01f4*/ 	.word	0x00000070
        /*01f8*/ 	.short	0x0100
        /*01fa*/ 	.byte	0x06
	.zero		1


	//   ....[15]....
        /*01fc*/ 	.word	0x00000a30
        /*0200*/ 	.word	0x000000ff
        /*0204*/ 	.word	0x00000080
        /*0208*/ 	.short	0x0100
        /*020a*/ 	.byte	0x06
	.zero		1


	//   ....[16]....
        /*020c*/ 	.word	0x00000a40
        /*0210*/ 	.word	0x000000ff
        /*0214*/ 	.word	0x00000078
        /*0218*/ 	.short	0x0100
        /*021a*/ 	.byte	0x06
	.zero		1


	//   ....[17]....
        /*021c*/ 	.word	0x00000a50
        /*0220*/ 	.word	0x000000ff
        /*0224*/ 	.word	0x00000088
        /*0228*/ 	.short	0x0100
        /*022a*/ 	.byte	0x06
	.zero		1


	//   ....[18]....
        /*022c*/ 	.word	0x00000b80
        /*0230*/ 	.word	0x000000ff
        /*0234*/ 	.word	0x00000090
        /*0238*/ 	.short	0x0100
        /*023a*/ 	.byte	0x04
	.zero		1


	//   ....[19]....
        /*023c*/ 	.word	0x00000b90
        /*0240*/ 	.word	0x000000ff
        /*0244*/ 	.word	0x000000b0
        /*0248*/ 	.short	0x0100
        /*024a*/ 	.byte	0x04
	.zero		1


	//   ....[20]....
        /*024c*/ 	.word	0x00000ba0
        /*0250*/ 	.word	0x000000ff
        /*0254*/ 	.word	0x00000098
        /*0258*/ 	.short	0x0100
        /*025a*/ 	.byte	0x04
	.zero		1


	//   ....[21]....
        /*025c*/ 	.word	0x00000bb0
        /*0260*/ 	.word	0x000000ff
        /*0264*/ 	.word	0x000000b8
        /*0268*/ 	.short	0x0100
        /*026a*/ 	.byte	0x04
	.zero		1


	//   ....[22]....
        /*026c*/ 	.word	0x00000bc0
        /*0270*/ 	.word	0x000000ff
        /*0274*/ 	.word	0x000000a0
        /*0278*/ 	.short	0x0100
        /*027a*/ 	.byte	0x04
	.zero		1


	//   ....[23]....
        /*027c*/ 	.word	0x00000bd0
        /*0280*/ 	.word	0x000000ff
        /*0284*/ 	.word	0x000000c0
        /*0288*/ 	.short	0x0100
        /*028a*/ 	.byte	0x04
	.zero		1


	//   ....[24]....
        /*028c*/ 	.word	0x00000be0
        /*0290*/ 	.word	0x000000ff
        /*0294*/ 	.word	0x000000a8
        /*0298*/ 	.short	0x0100
        /*029a*/ 	.byte	0x04
	.zero		1


	//   ....[25]....
        /*029c*/ 	.word	0x00000bf0
        /*02a0*/ 	.word	0x000000ff
        /*02a4*/ 	.word	0x000000c8
        /*02a8*/ 	.short	0x0100
        /*02aa*/ 	.byte	0x04
	.zero		1


	//   ....[26]....
        /*02ac*/ 	.word	0x00000ce0
        /*02b0*/ 	.word	0x000000ff
        /*02b4*/ 	.word	0x000000d0
        /*02b8*/ 	.short	0x0100
        /*02ba*/ 	.byte	0x04
	.zero		1


	//   ....[27]....
        /*02bc*/ 	.word	0x00000cf0
        /*02c0*/ 	.word	0x000000ff
        /*02c4*/ 	.word	0x000000e0
        /*02c8*/ 	.short	0x0100
        /*02ca*/ 	.byte	0x04
	.zero		1


	//   ....[28]....
        /*02cc*/ 	.word	0x00000d00
        /*02d0*/ 	.word	0x000000ff
        /*02d4*/ 	.word	0x000000d8
        /*02d8*/ 	.short	0x0100
        /*02da*/ 	.byte	0x04
	.zero		1


	//   ....[29]....
        /*02dc*/ 	.word	0x00000d10
        /*02e0*/ 	.word	0x000000ff
        /*02e4*/ 	.word	0x000000e8
        /*02e8*/ 	.short	0x0100
        /*02ea*/ 	.byte	0x04
	.zero		1


	//   ....[30]....
        /*02ec*/ 	.word	0x00001a50
        /*02f0*/ 	.word	0x00000003
        /*02f4*/ 	.word	0x000000e0
        /*02f8*/ 	.short	0x010a
        /*02fa*/ 	.byte	0xff
	.zero		1


	//   ....[31]....
        /*02fc*/ 	.word	0x00001a80
        /*0300*/ 	.word	0x00000003
        /*0304*/ 	.word	0x000000d0
        /*0308*/ 	.short	0x0101
        /*030a*/ 	.byte	0xff
	.zero		1


	//   ....[32]....
        /*030c*/ 	.word	0x00001b60
        /*0310*/ 	.word	0x000000ff
        /*0314*/ 	.word	0x00000010
        /*0318*/ 	.short	0x010a
        /*031a*/ 	.byte	0x04
	.zero		1


	//   ....[33]....
        /*031c*/ 	.word	0x00001be0
        /*0320*/ 	.word	0x000000ff
        /*0324*/ 	.word	0x00000010
        /*0328*/ 	.short	0x010a
        /*032a*/ 	.byte	0x21
	.zero		1


	//   ....[34]....
        /*032c*/ 	.word	0x00001d20
        /*0330*/ 	.word	0x000000ff
        /*0334*/ 	.word	0x00000010
        /*0338*/ 	.short	0x010a
        /*033a*/ 	.byte	0x04
	.zero		1


	//   ....[35]....
        /*033c*/ 	.word	0x00001fd0
        /*0340*/ 	.word	0x000000ff
        /*0344*/ 	.word	0x00000068
        /*0348*/ 	.short	0x0101
        /*034a*/ 	.byte	0x15
	.zero		1


	//   ....[36]....
        /*034c*/ 	.word	0x00001ff0
        /*0350*/ 	.word	0x000000ff
        /*0354*/ 	.word	0x00000010
        /*0358*/ 	.short	0x010a
        /*035a*/ 	.byte	0x04
	.zero		1


	//   ....[37]....
        /*035c*/ 	.word	0x00002070
        /*0360*/ 	.word	0x000000ff
        /*0364*/ 	.word	0x00000010
        /*0368*/ 	.short	0x010a
        /*036a*/ 	.byte	0x21
	.zero		1


	//   ....[38]....
        /*036c*/ 	.word	0x000021b0
        /*0370*/ 	.word	0x000000ff
        /*0374*/ 	.word	0x00000010
        /*0378*/ 	.short	0x010a
        /*037a*/ 	.byte	0x04
	.zero		1


	//   ....[39]....
        /*037c*/ 	.word	0x00002470
        /*0380*/ 	.word	0x00000003
        /*0384*/ 	.word	0x00000070
        /*0388*/ 	.short	0x010a
        /*038a*/ 	.byte	0xff
	.zero		1


	//   ....[40]....
        /*038c*/ 	.word	0x000025c0
        /*0390*/ 	.word	0x00000000
        /*0394*/ 	.word	0x00000000
        /*0398*/ 	.short	0x0101
        /*039a*/ 	.byte	0xff
	.zero		1


	//   ....[41]....
        /*039c*/ 	.word	0x00002b70
        /*03a0*/ 	.word	0x000000ff
        /*03a4*/ 	.word	0x00000000
        /*03a8*/ 	.short	0x010a
        /*03aa*/ 	.byte	0x04
	.zero		1


	//   ....[42]....
        /*03ac*/ 	.word	0x00002c10
        /*03b0*/ 	.word	0x00000000
        /*03b4*/ 	.word	0x00000000
        /*03b8*/ 	.short	0x010a
        /*03ba*/ 	.byte	0xff
	.zero		1


	//   ....[43]....
        /*03bc*/ 	.word	0x00002d30
        /*03c0*/ 	.word	0x00000002
        /*03c4*/ 	.word	0x000000d0
        /*03c8*/ 	.short	0x010a
        /*03ca*/ 	.byte	0xff
	.zero		1


	//   ....[44]....
        /*03cc*/ 	.word	0x00002d90
        /*03d0*/ 	.word	0x00000004
        /*03d4*/ 	.word	0x00000000
        /*03d8*/ 	.short	0x0101
        /*03da*/ 	.byte	0xff
	.zero		1


	//   ....[45]....
        /*03dc*/ 	.word	0x00002db0
        /*03e0*/ 	.word	0x000000ff
        /*03e4*/ 	.word	0x00000080
        /*03e8*/ 	.short	0x010a
        /*03ea*/ 	.byte	0x04
	.zero		1


	//   ....[46]....
        /*03ec*/ 	.word	0x00002ed0
        /*03f0*/ 	.word	0x00000002
        /*03f4*/ 	.word	0x00000070
        /*03f8*/ 	.short	0x010a
        /*03fa*/ 	.byte	0xff
	.zero		1


	//   ....[47]....
        /*03fc*/ 	.word	0x00002fe0
        /*0400*/ 	.word	0x00000002
        /*0404*/ 	.word	0x00000000
        /*0408*/ 	.short	0x0101
        /*040a*/ 	.byte	0xff
	.zero		1


	//   ....[48]....
        /*040c*/ 	.word	0x00003070
        /*0410*/ 	.word	0x000000ff
        /*0414*/ 	.word	0x00000080
        /*0418*/ 	.short	0x0106
        /*041a*/ 	.byte	0x04
	.zero		1


	//   ....[49]....
        /*041c*/ 	.word	0x00003090
        /*0420*/ 	.word	0x000000ff
        /*0424*/ 	.word	0x00000080
        /*0428*/ 	.short	0x010a
        /*042a*/ 	.byte	0x04
	.zero		1


	//   ....[50]....
        /*042c*/ 	.word	0x00003120
        /*0430*/ 	.word	0x000000ff
        /*0434*/ 	.word	0x00000080
        /*0438*/ 	.short	0x0106
        /*043a*/ 	.byte	0x07
	.zero		1


	//   ....[51]....
        /*043c*/ 	.word	0x00003160
        /*0440*/ 	.word	0x00000000
        /*0444*/ 	.word	0x00000080
        /*0448*/ 	.short	0x010a
        /*044a*/ 	.byte	0xff
	.zero		1


	//   ....[52]....
        /*044c*/ 	.word	0x00003730
        /*0450*/ 	.word	0x00000000
        /*0454*/ 	.word	0x00000070
        /*0458*/ 	.short	0x010a
        /*045a*/ 	.byte	0xff
	.zero		1


	//   ....[53]....
        /*045c*/ 	.word	0x00003830
        /*0460*/ 	.word	0x00000003
        /*0464*/ 	.word	0x00000000
        /*0468*/ 	.short	0x0101
        /*046a*/ 	.byte	0xff
	.zero		1


	//   ....[54]....
        /*046c*/ 	.word	0x00003840
        /*0470*/ 	.word	0x000000ff
        /*0474*/ 	.word	0x00000000
        /*0478*/ 	.short	0x010a
        /*047a*/ 	.byte	0x04
	.zero		1


	//   ....[55]....
        /*047c*/ 	.word	0x000038c0
        /*0480*/ 	.word	0x000000ff
        /*0484*/ 	.word	0x000000b0
        /*0488*/ 	.short	0x010a
        /*048a*/ 	.byte	0x2e
	.zero		1


	//   ....[56]....
        /*048c*/ 	.word	0x000039a0
        /*0490*/ 	.word	0x000000ff
        /*0494*/ 	.word	0x00000000
        /*0498*/ 	.short	0x010a
        /*049a*/ 	.byte	0x07
	.zero		1


	//   ....[57]....
        /*049c*/ 	.word	0x00003ae0
        /*04a0*/ 	.word	0x000000ff
        /*04a4*/ 	.word	0x00000000
        /*04a8*/ 	.short	0x010a
        /*04aa*/ 	.byte	0x04
	.zero		1


	//   ....[58]....
        /*04ac*/ 	.word	0x00003eb0
        /*04b0*/ 	.word	0x000000ff
        /*04b4*/ 	.word	0x00000000
        /*04b8*/ 	.short	0x010a
        /*04ba*/ 	.byte	0x04
	.zero		1


	//   ....[59]....
        /*04bc*/ 	.word	0x00003f40
        /*04c0*/ 	.word	0x000000ff
        /*04c4*/ 	.word	0x00000000
        /*04c8*/ 	.short	0x010a
        /*04ca*/ 	.byte	0x05
	.zero		1


	//   ....[60]....
        /*04cc*/ 	.word	0x00003fd0
        /*04d0*/ 	.word	0x000000ff
        /*04d4*/ 	.word	0x00000000
        /*04d8*/ 	.short	0x010a
        /*04da*/ 	.byte	0x05
	.zero		1


	//   ....[61]....
        /*04dc*/ 	.word	0x00004060
        /*04e0*/ 	.word	0x000000ff
        /*04e4*/ 	.word	0x00000000
        /*04e8*/ 	.short	0x010a
        /*04ea*/ 	.byte	0x04
	.zero		1


	//   ....[62]....
        /*04ec*/ 	.word	0x00004530
        /*04f0*/ 	.word	0x0000000c
        /*04f4*/ 	.word	0x00000070
        /*04f8*/ 	.short	0x010a
        /*04fa*/ 	.byte	0xff
	.zero		1


	//   ....[63]....
        /*04fc*/ 	.word	0x000046a0
        /*0500*/ 	.word	0x00000000
        /*0504*/ 	.word	0x00000000
        /*0508*/ 	.short	0x0101
        /*050a*/ 	.byte	0xff
	.zero		1


	//   ....[64]....
        /*050c*/ 	.word	0x00004b30
        /*0510*/ 	.word	0x000000ff
        /*0514*/ 	.word	0x00000068
        /*0518*/ 	.short	0x010a
        /*051a*/ 	.byte	0x15
	.zero		1


	//   ....[65]....
        /*051c*/ 	.word	0x00004cb0
        /*0520*/ 	.word	0x000000ff
        /*0524*/ 	.word	0x00000040
        /*0528*/ 	.short	0x010a
        /*052a*/ 	.byte	0x15
	.zero		1


	//   ....[66]....
        /*052c*/ 	.word	0x00004e30
        /*0530*/ 	.word	0x000000ff
        /*0534*/ 	.word	0x00000020
        /*0538*/ 	.short	0x010b
        /*053a*/ 	.byte	0x15
	.zero		1


	//   ....[67]....
        /*053c*/ 	.word	0x00004e40
        /*0540*/ 	.word	0x000000ff
        /*0544*/ 	.word	0x00000000
        /*0548*/ 	.short	0x0101
        /*054a*/ 	.byte	0x06
	.zero		1


	//   ....[68]....
        /*054c*/ 	.word	0x00004e50
        /*0550*/ 	.word	0x000000ff
        /*0554*/ 	.word	0x00000048
        /*0558*/ 	.short	0x010a
        /*055a*/ 	.byte	0x15
	.zero		1


	//   ....[69]....
        /*055c*/ 	.word	0x00004fb0
        /*0560*/ 	.word	0x000000ff
        /*0564*/ 	.word	0x00000028
        /*0568*/ 	.short	0x010b
        /*056a*/ 	.byte	0x15
	.zero		1


	//   ....[70]....
        /*056c*/ 	.word	0x00004fc0
        /*0570*/ 	.word	0x000000ff
        /*0574*/ 	.word	0x00000000
        /*0578*/ 	.short	0x0101
        /*057a*/ 	.byte	0x06
	.zero		1


	//   ....[71]....
        /*057c*/ 	.word	0x00004fd0
        /*0580*/ 	.word	0x000000ff
        /*0584*/ 	.word	0x00000050
        /*0588*/ 	.short	0x010a
        /*058a*/ 	.byte	0x15
	.zero		1


	//   ....[72]....
        /*058c*/ 	.word	0x00005120
        /*0590*/ 	.word	0x000000ff
        /*0594*/ 	.word	0x00000030
        /*0598*/ 	.short	0x010b
        /*059a*/ 	.byte	0x15
	.zero		1


	//   ....[73]....
        /*059c*/ 	.word	0x00005130
        /*05a0*/ 	.word	0x000000ff
        /*05a4*/ 	.word	0x00000000
        /*05a8*/ 	.short	0x0101
        /*05aa*/ 	.byte	0x06
	.zero		1


	//   ....[74]....
        /*05ac*/ 	.word	0x00005140
        /*05b0*/ 	.word	0x000000ff
        /*05b4*/ 	.word	0x00000058
        /*05b8*/ 	.short	0x010a
        /*05ba*/ 	.byte	0x15
	.zero		1


	//   ....[75]....
        /*05bc*/ 	.word	0x00005330
        /*05c0*/ 	.word	0x000000ff
        /*05c4*/ 	.word	0x00000038
        /*05c8*/ 	.short	0x010b
        /*05ca*/ 	.byte	0x15
	.zero		1


	//   ....[76]....
        /*05cc*/ 	.word	0x00005340
        /*05d0*/ 	.word	0x000000ff
        /*05d4*/ 	.word	0x00000000
        /*05d8*/ 	.short	0x0101
        /*05da*/ 	.byte	0x25
	.zero		1


	//   ....[77]....
        /*05dc*/ 	.word	0x00005370
        /*05e0*/ 	.word	0x000000ff
        /*05e4*/ 	.word	0x00000040
        /*05e8*/ 	.short	0x010a
        /*05ea*/ 	.byte	0x15
	.zero		1


	//   ....[78]....
        /*05ec*/ 	.word	0x00005390
        /*05f0*/ 	.word	0x000000ff
        /*05f4*/ 	.word	0x00000048
        /*05f8*/ 	.short	0x010a
        /*05fa*/ 	.byte	0x15
	.zero		1


	//   ....[79]....
        /*05fc*/ 	.word	0x000053b0
        /*0600*/ 	.word	0x000000ff
        /*0604*/ 	.word	0x00000050
        /*0608*/ 	.short	0x010a
        /*060a*/ 	.byte	0x15
	.zero		1


	//   ....[80]....
        /*060c*/ 	.word	0x000053f0
        /*0610*/ 	.word	0x00000000
        /*0614*/ 	.word	0x00000058
        /*0618*/ 	.short	0x010a
        /*061a*/ 	.byte	0xff
	.zero		1


	//   ....[81]....
        /*061c*/ 	.word	0x00005740
        /*0620*/ 	.word	0x00000003
        /*0624*/ 	.word	0x00000070
        /*0628*/ 	.short	0x010a
        /*062a*/ 	.byte	0xff
	.zero		1


	//   ....[82]....
        /*062c*/ 	.word	0x000058c0
        /*0630*/ 	.word	0x00000000
        /*0634*/ 	.word	0x00000000
        /*0638*/ 	.short	0x0101
        /*063a*/ 	.byte	0xff
	.zero		1


	//   ....[83]....
        /*063c*/ 	.word	0x00006490
        /*0640*/ 	.word	0x000000ff
        /*0644*/ 	.word	0x00000020
        /*0648*/ 	.short	0x010a
        /*064a*/ 	.byte	0x2c
	.zero		1


	//   ....[84]....
        /*064c*/ 	.word	0x00006500
        /*0650*/ 	.word	0x00000063
        /*0654*/ 	.word	0x00000090
        /*0658*/ 	.short	0x010a
        /*065a*/ 	.byte	0xff
	.zero		1


	//   ....[85]....
        /*065c*/ 	.word	0x00006620
        /*0660*/ 	.word	0x000000ff
        /*0664*/ 	.word	0x00000020
        /*0668*/ 	.short	0x010a
        /*066a*/ 	.byte	0x2c
	.zero		1


	//   ....[86]....
        /*066c*/ 	.word	0x00006720
        /*0670*/ 	.word	0x00000063
        /*0674*/ 	.word	0x00000090
        /*0678*/ 	.short	0x010a
        /*067a*/ 	.byte	0xff
	.zero		1


	//   ....[87]....
        /*067c*/ 	.word	0x00007220
        /*0680*/ 	.word	0x00000000
        /*0684*/ 	.word	0x00000000
        /*0688*/ 	.short	0x0101
        /*068a*/ 	.byte	0xff
	.zero		1


	//   ....[88]....
        /*068c*/ 	.word	0x00007230
        /*0690*/ 	.word	0x00000003
        /*0694*/ 	.word	0x00000020
        /*0698*/ 	.short	0x010a
        /*069a*/ 	.byte	0xff
	.zero		1


	//   ....[89]....
        /*069c*/ 	.word	0x00007300
        /*06a0*/ 	.word	0x00000003
        /*06a4*/ 	.word	0x00000020
        /*06a8*/ 	.short	0x010a
        /*06aa*/ 	.byte	0xff
	.zero		1


	//   ....[90]....
        /*06ac*/ 	.word	0x00007e90
        /*06b0*/ 	.word	0x0000003f
        /*06b4*/ 	.word	0x00000000
        /*06b8*/ 	.short	0x0101
        /*06ba*/ 	.byte	0xff
	.zero		1


	//   ....[91]....
        /*06bc*/ 	.word	0x00007eb0
        /*06c0*/ 	.word	0x00000066
        /*06c4*/ 	.word	0x00000020
        /*06c8*/ 	.short	0x010a
        /*06ca*/ 	.byte	0xff
	.zero		1


	//   ....[92]....
        /*06cc*/ 	.word	0x00007f70
        /*06d0*/ 	.word	0x00000066
        /*06d4*/ 	.word	0x00000020
        /*06d8*/ 	.short	0x010a
        /*06da*/ 	.byte	0xff
	.zero		1


	//   ....[93]....
        /*06dc*/ 	.word	0x00008b00
        /*06e0*/ 	.word	0x0000003f
        /*06e4*/ 	.word	0x00000000
        /*06e8*/ 	.short	0x0101
        /*06ea*/ 	.byte	0xff
	.zero		1


	//   ....[94]....
        /*06ec*/ 	.word	0x00008b20
        /*06f0*/ 	.word	0x00000067
        /*06f4*/ 	.word	0x00000020
        /*06f8*/ 	.short	0x010a
        /*06fa*/ 	.byte	0xff
	.zero		1


	//   ....[95]....
        /*06fc*/ 	.word	0x00008be0
        /*0700*/ 	.word	0x00000067
        /*0704*/ 	.word	0x00000020
        /*0708*/ 	.short	0x010a
        /*070a*/ 	.byte	0xff
	.zero		1


	//   ....[96]....
        /*070c*/ 	.word	0x00008f40
        /*0710*/ 	.word	0x000000ff
        /*0714*/ 	.word	0x00000000
        /*0718*/ 	.short	0x0101
        /*071a*/ 	.byte	0x04
	.zero		1


	//   ....[97]....
        /*071c*/ 	.word	0x000097d0
        /*0720*/ 	.word	0x00000002
        /*0724*/ 	.word	0x00000000
        /*0728*/ 	.short	0x0101
        /*072a*/ 	.byte	0xff
	.zero		1


	//   ....[98]....
        /*072c*/ 	.word	0x00009a60
        /*0730*/ 	.word	0x000000ff
        /*0734*/ 	.word	0x00000000
        /*0738*/ 	.short	0x0101
        /*073a*/ 	.byte	0x04
	.zero		1


	//   ....[99]....
        /*073c*/ 	.word	0x00009a80
        /*0740*/ 	.word	0x00000003
        /*0744*/ 	.word	0x000000e0
        /*0748*/ 	.short	0x010a
        /*074a*/ 	.byte	0xff
	.zero		1


	//   ....[100]....
        /*074c*/ 	.word	0x00009ae0
        /*0750*/ 	.word	0x00000000
        /*0754*/ 	.word	0x00000010
        /*0758*/ 	.short	0x010a
        /*075a*/ 	.byte	0xff
	.zero		1


	//   ....[101]....
        /*075c*/ 	.word	0x00009b40
        /*0760*/ 	.word	0x00000000
        /*0764*/ 	.word	0x00000010
        /*0768*/ 	.short	0x010a
        /*076a*/ 	.byte	0xff
	.zero		1


	//   ....[102]....
        /*076c*/ 	.word	0x00009b90
        /*0770*/ 	.word	0x00000003
        /*0774*/ 	.word	0x00000070
        /*0778*/ 	.short	0x010a
        /*077a*/ 	.byte	0xff
	.zero		1


	//   ....[103]....
        /*077c*/ 	.word	0x00009bf0
        /*0780*/ 	.word	0x00000000
        /*0784*/ 	.word	0x00000000
        /*0788*/ 	.short	0x010a
        /*078a*/ 	.byte	0xff
	.zero		1


	//   ....[104]....
        /*078c*/ 	.word	0x00009c40
        /*0790*/ 	.word	0x00000002
        /*0794*/ 	.word	0x000000d0
        /*0798*/ 	.short	0x010a
        /*079a*/ 	.byte	0xff
	.zero		1


	//   ....[105]....
        /*079c*/ 	.word	0x00009ca0
        /*07a0*/ 	.word	0x00000002
        /*07a4*/ 	.word	0x00000080
        /*07a8*/ 	.short	0x010a
        /*07aa*/ 	.byte	0xff
	.zero		1


	//   ....[106]....
        /*07ac*/ 	.word	0x00009cf0
        /*07b0*/ 	.word	0x00000002
        /*07b4*/ 	.word	0x00000070
        /*07b8*/ 	.short	0x010a
        /*07ba*/ 	.byte	0xff
	.zero		1


	//   ....[107]....
        /*07bc*/ 	.word	0x00009d50
        /*07c0*/ 	.word	0x00000000
        /*07c4*/ 	.word	0x00000080
        /*07c8*/ 	.short	0x010a
        /*07ca*/ 	.byte	0xff
	.zero		1


	//   ....[108]....
        /*07cc*/ 	.word	0x00009da0
        /*07d0*/ 	.word	0x00000000
        /*07d4*/ 	.word	0x00000070
        /*07d8*/ 	.short	0x010a
        /*07da*/ 	.byte	0xff
	.zero		1


	//   ....[109]....
        /*07dc*/ 	.word	0x00009e00
        /*07e0*/ 	.word	0x00000003
        /*07e4*/ 	.word	0x000000b0
        /*07e8*/ 	.short	0x010a
        /*07ea*/ 	.byte	0xff
	.zero		1


	//   ....[110]....
        /*07ec*/ 	.word	0x00009e60
        /*07f0*/ 	.word	0x00000000
        /*07f4*/ 	.word	0x00000000
        /*07f8*/ 	.short	0x010a
        /*07fa*/ 	.byte	0xff
	.zero		1


	//   ....[111]....
        /*07fc*/ 	.word	0x00009ec0
        /*0800*/ 	.word	0x00000000
        /*0804*/ 	.word	0x00000000
        /*0808*/ 	.short	0x010a
        /*080a*/ 	.byte	0xff
	.zero		1


	//   ....[112]....
        /*080c*/ 	.word	0x00009f20
        /*0810*/ 	.word	0x00000000
        /*0814*/ 	.word	0x00000000
        /*0818*/ 	.short	0x010a
        /*081a*/ 	.byte	0xff
	.zero		1


	//   ....[113]....
        /*081c*/ 	.word	0x00009f80
        /*0820*/ 	.word	0x00000000
        /*0824*/ 	.word	0x00000000
        /*0828*/ 	.short	0x010a
        /*082a*/ 	.byte	0xff
	.zero		1


	//   ....[114]....
        /*082c*/ 	.word	0x00009fe0
        /*0830*/ 	.word	0x00000000
        /*0834*/ 	.word	0x00000000
        /*0838*/ 	.short	0x010a
        /*083a*/ 	.byte	0xff
	.zero		1


	//   ....[115]....
        /*083c*/ 	.word	0x0000a030
        /*0840*/ 	.word	0x0000000c
        /*0844*/ 	.word	0x00000070
        /*0848*/ 	.short	0x010a
        /*084a*/ 	.byte	0xff
	.zero		1


	//   ....[116]....
        /*084c*/ 	.word	0x0000a090
        /*0850*/ 	.word	0x00000000
        /*0854*/ 	.word	0x00000068
        /*0858*/ 	.short	0x010a
        /*085a*/ 	.byte	0xff
	.zero		1


	//   ....[117]....
        /*085c*/ 	.word	0x0000a0f0
        /*0860*/ 	.word	0x00000000
        /*0864*/ 	.word	0x00000040
        /*0868*/ 	.short	0x010a
        /*086a*/ 	.byte	0xff
	.zero		1


	//   ....[118]....
        /*086c*/ 	.word	0x0000a150
        /*0870*/ 	.word	0x00000000
        /*0874*/ 	.word	0x00000048
        /*0878*/ 	.short	0x010a
        /*087a*/ 	.byte	0xff
	.zero		1


	//   ....[119]....
        /*087c*/ 	.word	0x0000a1b0
        /*0880*/ 	.word	0x00000000
        /*0884*/ 	.word	0x00000050
        /*0888*/ 	.short	0x010a
        /*088a*/ 	.byte	0xff
	.zero		1


	//   ....[120]....
        /*088c*/ 	.word	0x0000a210
        /*0890*/ 	.word	0x00000000
        /*0894*/ 	.word	0x00000058
        /*0898*/ 	.short	0x010a
        /*089a*/ 	.byte	0xff
	.zero		1


	//   ....[121]....
        /*089c*/ 	.word	0x0000a270
        /*08a0*/ 	.word	0x00000000
        /*08a4*/ 	.word	0x00000040
        /*08a8*/ 	.short	0x010a
        /*08aa*/ 	.byte	0xff
	.zero		1


	//   ....[122]....
        /*08ac*/ 	.word	0x0000a2d0
        /*08b0*/ 	.word	0x00000000
        /*08b4*/ 	.word	0x00000048
        /*08b8*/ 	.short	0x010a
        /*08ba*/ 	.byte	0xff
	.zero		1


	//   ....[123]....
        /*08bc*/ 	.word	0x0000a330
        /*08c0*/ 	.word	0x00000000
        /*08c4*/ 	.word	0x00000050
        /*08c8*/ 	.short	0x010a
        /*08ca*/ 	.byte	0xff
	.zero		1


	//   ....[124]....
        /*08cc*/ 	.word	0x0000a380
        /*08d0*/ 	.word	0x00000003
        /*08d4*/ 	.word	0x00000070
        /*08d8*/ 	.short	0x010a
        /*08da*/ 	.byte	0xff
	.zero		1


	//   ....[125]....
        /*08dc*/ 	.word	0x0000a3e0
        /*08e0*/ 	.word	0x00000000
        /*08e4*/ 	.word	0x00000020
        /*08e8*/ 	.short	0x010a
        /*08ea*/ 	.byte	0xff
	.zero		1


	//   ....[126]....
        /*08ec*/ 	.word	0x0000a430
        /*08f0*/ 	.word	0x00000063
        /*08f4*/ 	.word	0x00000090
        /*08f8*/ 	.short	0x010a
        /*08fa*/ 	.byte	0xff
	.zero		1


	//   ....[127]....
        /*08fc*/ 	.word	0x0000a480
        /*0900*/ 	.word	0x00000003
        /*0904*/ 	.word	0x00000020
        /*0908*/ 	.short	0x010a
        /*090a*/ 	.byte	0xff
	.zero		1


	//   ....[128]....
        /*090c*/ 	.word	0x0000a4d0
        /*0910*/ 	.word	0x00000066
        /*0914*/ 	.word	0x00000020
        /*0918*/ 	.short	0x010a
        /*091a*/ 	.byte	0xff
	.zero		1


	//   ....[129]....
        /*091c*/ 	.word	0x0000a520
        /*0920*/ 	.word	0x00000067
        /*0924*/ 	.word	0x00000020
        /*0928*/ 	.short	0x010a
        /*092a*/ 	.byte	0xff
	.zero		1


	//----- nvinfo : EIATTR_NUM_MBARRIERS
	.align		4
.L_47:
        /*092c*/ 	.byte	0x03, 0x38
        /*092e*/ 	.short	0x001e


	//----- nvinfo : EIATTR_EXIT_INSTR_OFFSETS
	.align		4
        /*0930*/ 	.byte	0x04, 0x1c
        /*0932*/ 	.short	(.L_49 - .L_48)


	//   ....[0]....
.L_48:
        /*0934*/ 	.word	0x00002c40


	//   ....[1]....
        /*0938*/ 	.word	0x00003130


	//   ....[2]....
        /*093c*/ 	.word	0x00003190


	//   ....[3]....
        /*0940*/ 	.word	0x000042c0


	//   ....[4]....
        /*0944*/ 	.word	0x00005420


	//   ....[5]....
        /*0948*/ 	.word	0x00005460


	//   ....[6]....
        /*094c*/ 	.word	0x00009950


	//   ....[7]....
        /*0950*/ 	.word	0x000099d0


	//   ....[8]....
        /*0954*/ 	.word	0x00009a00


	//   ....[9]....
        /*0958*/ 	.word	0x00009a70


	//----- nvinfo : EIATTR_MAX_THREADS
	.align		4
.L_49:
        /*095c*/ 	.byte	0x04, 0x05
        /*095e*/ 	.short	(.L_51 - .L_50)
.L_50:
        /*0960*/ 	.word	0x00000100
        /*0964*/ 	.word	0x00000001
        /*0968*/ 	.word	0x00000001


	//----- nvinfo : EIATTR_CRS_STACK_SIZE
	.align		4
.L_51:
        /*096c*/ 	.byte	0x04, 0x1e
        /*096e*/ 	.short	(.L_53 - .L_52)
.L_52:
        /*0970*/ 	.word	0x00000000


	//----- nvinfo : EIATTR_CBANK_PARAM_SIZE
	.align		4
.L_53:
        /*0974*/ 	.byte	0x03, 0x19
        /*0976*/ 	.short	0x0800


	//----- nvinfo : EIATTR_PARAM_CBANK
	.align		4
        /*0978*/ 	.byte	0x04, 0x0a
        /*097a*/ 	.short	(.L_55 - .L_54)
	.align		4
.L_54:
        /*097c*/ 	.word	index@(.nv.constant0._ZN7cutlass13device_kernelINS_4gemm6kernel13GemmUniversalIN4cute5tupleIJiiiiEEENS1_10collective13CollectiveMmaINS1_35MainloopSm100TmaUmmaWarpSpecializedILi2ELi2ELi4ENS5_IJNS4_1CILi4EEENSA_ILi2EEENSA_ILi1EEEEEEEENS5_IJNSA_ILi64EEENSA_ILi256EEENSA_ILi128EEEEEENS_6half_tENS5_IJlSD_lEEESK_SL_NS4_8TiledMMAINS4_8MMA_AtomIJNS4_20SM100_MMA_F16BF16_SSISK_SK_fLi64ELi256ELNS4_4UMMA5MajorE0ELSQ_0ELNSP_7ScaleInE0ELSR_0EEEEEENS4_6LayoutINS5_IJSD_SD_SD_EEENS5_IJNSA_ILi0EEESW_SW_EEEEENS5_IJNS4_10UnderscoreESZ_SZ_EEEEENS4_23SM90_TMA_LOAD_MULTICASTENS4_14ComposedLayoutINS4_7SwizzleILi3ELi4ELi3EEENS4_18smem_ptr_flag_bitsILi16EEENSU_INS5_IJNSA_ILi8EEESG_EEENS5_IJSG_SD_EEEEEEEvNS4_8identityES12_S1C_vS1D_EENS_8epilogue10collective18CollectiveEpilogueINS1F_23Sm100TmaWarpSpecializedILi4ELi2ELi32ELb1ELb0EEEJSJ_NS5_IJNSU_ISG_SD_EES1K_EEESK_SL_SK_SL_NS1F_6fusion15FusionCallbacksIS1J_NS1M_17LinearCombinationISK_fSK_fLNS_15FloatRoundStyleE2EEESJ_S1L_JEEENS4_5SM1004TMEM4LOAD26SM100_TMEM_LOAD_16dp256b8xENS4_13SM90_TMA_LOADES1C_NS4_17SM75_U32x4_LDSM_NENS4_14SM90_TMA_STOREES1C_NS4_17SM90_U32x4_STSM_NENS4_39AutoVectorizingCopyWithAssumedAlignmentILi128EEEEEEvvEEEEvNT_6ParamsE)
        /*0980*/ 	.short	0x0380
        /*0982*/ 	.short	0x0800


	//----- nvinfo : EIATTR_SW_WAR
	.align		4
.L_55:
        /*0984*/ 	.byte	0x04, 0x36
        /*0986*/ 	.short	(.L_57 - .L_56)
.L_56:
        /*0988*/ 	.word	0x00000008
.L_57:


//--------------------- .nv.callgraph             --------------------------
	.section	.nv.callgraph,"",@"SHT_CUDA_CALLGRAPH"
	.align	4
	.sectionentsize	8
	.align		4
        /*0000*/ 	.word	0x00000000
	.align		4
        /*0004*/ 	.word	0xffffffff
	.align		4
        /*0008*/ 	.word	index@(_ZN7cutlass13device_kernelINS_4gemm6kernel13GemmUniversalIN4cute5tupleIJiiiiEEENS1_10collective13CollectiveMmaINS1_35MainloopSm100TmaUmmaWarpSpecializedILi2ELi2ELi4ENS5_IJNS4_1CILi4EEENSA_ILi2EEENSA_ILi1EEEEEEEENS5_IJNSA_ILi64EEENSA_ILi256EEENSA_ILi128EEEEEENS_6half_tENS5_IJlSD_lEEESK_SL_NS4_8TiledMMAINS4_8MMA_AtomIJNS4_20SM100_MMA_F16BF16_SSISK_SK_fLi64ELi256ELNS4_4UMMA5MajorE0ELSQ_0ELNSP_7ScaleInE0ELSR_0EEEEEENS4_6LayoutINS5_IJSD_SD_SD_EEENS5_IJNSA_ILi0EEESW_SW_EEEEENS5_IJNS4_10UnderscoreESZ_SZ_EEEEENS4_23SM90_TMA_LOAD_MULTICASTENS4_14ComposedLayoutINS4_7SwizzleILi3ELi4ELi3EEENS4_18smem_ptr_flag_bitsILi16EEENSU_INS5_IJNSA_ILi8EEESG_EEENS5_IJSG_SD_EEEEEEEvNS4_8identityES12_S1C_vS1D_EENS_8epilogue10collective18CollectiveEpilogueINS1F_23Sm100TmaWarpSpecializedILi4ELi2ELi32ELb1ELb0EEEJSJ_NS5_IJNSU_ISG_SD_EES1K_EEESK_SL_SK_SL_NS1F_6fusion15FusionCallbacksIS1J_NS1M_17LinearCombinationISK_fSK_fLNS_15FloatRoundStyleE2EEESJ_S1L_JEEENS4_5SM1004TMEM4LOAD26SM100_TMEM_LOAD_16dp256b8xENS4_13SM90_TMA_LOADES1C_NS4_17SM75_U32x4_LDSM_NENS4_14SM90_TMA_STOREES1C_NS4_17SM90_U32x4_STSM_NENS4_39AutoVectorizingCopyWithAssumedAlignmentILi128EEEEEEvvEEEEvNT_6ParamsE)
	.align		4
        /*000c*/ 	.word	index@(__assertfail)
	.align		4
        /*0010*/ 	.word	0x00000000
	.align		4
        /*0014*/ 	.word	0xfffffffe
	.align		4
        /*0018*/ 	.word	0x00000000
	.align		4
        /*001c*/ 	.word	0xfffffffd
	.align		4
        /*0020*/ 	.word	0x00000000
	.align		4
        /*0024*/ 	.word	0xfffffffc


//--------------------- .nv.constant4             --------------------------
	.section	.nv.constant4,"a",@progbits
	.align	8
	.align		8
.nv.constant4:
        /*0000*/ 	.dword	__assertfail
	.align		8
        /*0008*/ 	.dword	__unnamed_1
	.align		8
        /*0010*/ 	.dword	__unnamed_2
	.align		8
        /*0018*/ 	.dword	_ZN40_INTERNAL_33c7ae30_4_k_cu_647caae5_353394cuda3std3__45__cpo5beginE
	.align		8
        /*0020*/ 	.dword	_ZN40_INTERNAL_33c7ae30_4_k_cu_647caae5_353394cuda3std3__45__cpo3endE
	.align		8
        /*0028*/ 	.dword	_ZN40_INTERNAL_33c7ae30_4_k_cu_647caae5_353394cuda3std3__45__cpo6cbeginE
	.align		8
        /*0030*/ 	.dword	_ZN40_INTERNAL_33c7ae30_4_k_cu_647caae5_353394cuda3std3__45__cpo4cendE
	.align		8
        /*0038*/ 	.dword	_ZN40_INTERNAL_33c7ae30_4_k_cu_647caae5_353394cuda3std3__442_GLOBAL__N__33c7ae30_4_k_cu_647caae5_353396ignoreE
	.align		8
        /*0040*/ 	.dword	_ZN40_INTERNAL_33c7ae30_4_k_cu_647caae5_353394cuda3std3__419piecewise_constructE
	.align		8
        /*0048*/ 	.dword	_ZN40_INTERNAL_33c7ae30_4_k_cu_647caae5_353394cuda3std3__48in_placeE
	.align		8
        /*0050*/ 	.dword	_ZN40_INTERNAL_33c7ae30_4_k_cu_647caae5_353394cuda3std6ranges3__45__cpo4swapE
	.align		8
        /*0058*/ 	.dword	_ZN40_INTERNAL_33c7ae30_4_k_cu_647caae5_353394cuda3std6ranges3__45__cpo9iter_moveE
	.align		8
        /*0060*/ 	.dword	_ZN40_INTERNAL_33c7ae30_4_k_cu_647caae5_353394cute7productE
	.align		8
        /*0068*/ 	.dword	_ZN40_INTERNAL_33c7ae30_4_k_cu_647caae5_353394cute1_E
	.align		8
        /*0070*/ 	.dword	$str$25
	.align		8
        /*0078*/ 	.dword	$str$26
	.align		8
        /*0080*/ 	.dword	$str$27
	.align		8
        /*0088*/ 	.dword	$str$28


//--------------------- .text._ZN7cutlass13device_kernelINS_4gemm6kernel13GemmUniversalIN4cute5tupleIJiiiiEEENS1_10collective13CollectiveMmaINS1_35MainloopSm100TmaUmmaWarpSpecializedILi2ELi2ELi4ENS5_IJNS4_1CILi4EEENSA_ILi2EEENSA_ILi1EEEEEEEENS5_IJNSA_ILi64EEENSA_ILi256EEENSA_ILi128EEEEEENS_6half_tENS5_IJlSD_lEEESK_SL_NS4_8TiledMMAINS4_8MMA_AtomIJNS4_20SM100_MMA_F16BF16_SSISK_SK_fLi64ELi256ELNS4_4UMMA5MajorE0ELSQ_0ELNSP_7ScaleInE0ELSR_0EEEEEENS4_6LayoutINS5_IJSD_SD_SD_EEENS5_IJNSA_ILi0EEESW_SW_EEEEENS5_IJNS4_10UnderscoreESZ_SZ_EEEEENS4_23SM90_TMA_LOAD_MULTICASTENS4_14ComposedLayoutINS4_7SwizzleILi3ELi4ELi3EEENS4_18smem_ptr_flag_bitsILi16EEENSU_INS5_IJNSA_ILi8EEESG_EEENS5_IJSG_SD_EEEEEEEvNS4_8identityES12_S1C_vS1D_EENS_8epilogue10collective18CollectiveEpilogueINS1F_23Sm100TmaWarpSpecializedILi4ELi2ELi32ELb1ELb0EEEJSJ_NS5_IJNSU_ISG_SD_EES1K_EEESK_SL_SK_SL_NS1F_6fusion15FusionCallbacksIS1J_NS1M_17LinearCombinationISK_fSK_fLNS_15FloatRoundStyleE2EEESJ_S1L_JEEENS4_5SM1004TMEM4LOAD26SM100_TMEM_LOAD_16dp256b8xENS4_13SM90_TMA_LOADES1C_NS4_17SM75_U32x4_LDSM_NENS4_14SM90_TMA_STOREES1C_NS4_17SM90_U32x4_STSM_NENS4_39AutoVectorizingCopyWithAssumedAlignmentILi128EEEEEEvvEEEEvNT_6ParamsE --------------------------
	.section	.text._ZN7cutlass13device_kernelINS_4gemm6kernel13GemmUniversalIN4cute5tupleIJiiiiEEENS1_10collective13CollectiveMmaINS1_35MainloopSm100TmaUmmaWarpSpecializedILi2ELi2ELi4ENS5_IJNS4_1CILi4EEENSA_ILi2EEENSA_ILi1EEEEEEEENS5_IJNSA_ILi64EEENSA_ILi256EEENSA_ILi128EEEEEENS_6half_tENS5_IJlSD_lEEESK_SL_NS4_8TiledMMAINS4_8MMA_AtomIJNS4_20SM100_MMA_F16BF16_SSISK_SK_fLi64ELi256ELNS4_4UMMA5MajorE0ELSQ_0ELNSP_7ScaleInE0ELSR_0EEEEEENS4_6LayoutINS5_IJSD_SD_SD_EEENS5_IJNSA_ILi0EEESW_SW_EEEEENS5_IJNS4_10UnderscoreESZ_SZ_EEEEENS4_23SM90_TMA_LOAD_MULTICASTENS4_14ComposedLayoutINS4_7SwizzleILi3ELi4ELi3EEENS4_18smem_ptr_flag_bitsILi16EEENSU_INS5_IJNSA_ILi8EEESG_EEENS5_IJSG_SD_EEEEEEEvNS4_8identityES12_S1C_vS1D_EENS_8epilogue10collective18CollectiveEpilogueINS1F_23Sm100TmaWarpSpecializedILi4ELi2ELi32ELb1ELb0EEEJSJ_NS5_IJNSU_ISG_SD_EES1K_EEESK_SL_SK_SL_NS1F_6fusion15FusionCallbacksIS1J_NS1M_17LinearCombinationISK_fSK_fLNS_15FloatRoundStyleE2EEESJ_S1L_JEEENS4_5SM1004TMEM4LOAD26SM100_TMEM_LOAD_16dp256b8xENS4_13SM90_TMA_LOADES1C_NS4_17SM75_U32x4_LDSM_NENS4_14SM90_TMA_STOREES1C_NS4_17SM90_U32x4_STSM_NENS4_39AutoVectorizingCopyWithAssumedAlignmentILi128EEEEEEvvEEEEvNT_6ParamsE,"ax",@progbits
	.align	128
.text._ZN7cutlass13device_kernelINS_4gemm6kernel13GemmUniversalIN4cute5tupleIJiiiiEEENS1_10collective13CollectiveMmaINS1_35MainloopSm100TmaUmmaWarpSpecializedILi2ELi2ELi4ENS5_IJNS4_1CILi4EEENSA_ILi2EEENSA_ILi1EEEEEEEENS5_IJNSA_ILi64EEENSA_ILi256EEENSA_ILi128EEEEEENS_6half_tENS5_IJlSD_lEEESK_SL_NS4_8TiledMMAINS4_8MMA_AtomIJNS4_20SM100_MMA_F16BF16_SSISK_SK_fLi64ELi256ELNS4_4UMMA5MajorE0ELSQ_0ELNSP_7ScaleInE0ELSR_0EEEEEENS4_6LayoutINS5_IJSD_SD_SD_EEENS5_IJNSA_ILi0EEESW_SW_EEEEENS5_IJNS4_10UnderscoreESZ_SZ_EEEEENS4_23SM90_TMA_LOAD_MULTICASTENS4_14ComposedLayoutINS4_7SwizzleILi3ELi4ELi3EEENS4_18smem_ptr_flag_bitsILi16EEENSU_INS5_IJNSA_ILi8EEESG_EEENS5_IJSG_SD_EEEEEEEvNS4_8identityES12_S1C_vS1D_EENS_8epilogue10collective18CollectiveEpilogueINS1F_23Sm100TmaWarpSpecializedILi4ELi2ELi32ELb1ELb0EEEJSJ_NS5_IJNSU_ISG_SD_EES1K_EEESK_SL_SK_SL_NS1F_6fusion15FusionCallbacksIS1J_NS1M_17LinearCombinationISK_fSK_fLNS_15FloatRoundStyleE2EEESJ_S1L_JEEENS4_5SM1004TMEM4LOAD26SM100_TMEM_LOAD_16dp256b8xENS4_13SM90_TMA_LOADES1C_NS4_17SM75_U32x4_LDSM_NENS4_14SM90_TMA_STOREES1C_NS4_17SM90_U32x4_STSM_NENS4_39AutoVectorizingCopyWithAssumedAlignmentILi128EEEEEEvvEEEEvNT_6ParamsE:
        .type           _ZN7cutlass13device_kernelINS_4gemm6kernel13GemmUniversalIN4cute5tupleIJiiiiEEENS1_10collective13CollectiveMmaINS1_35MainloopSm100TmaUmmaWarpSpecializedILi2ELi2ELi4ENS5_IJNS4_1CILi4EEENSA_ILi2EEENSA_ILi1EEEEEEEENS5_IJNSA_ILi64EEENSA_ILi256EEENSA_ILi128EEEEEENS_6half_tENS5_IJlSD_lEEESK_SL_NS4_8TiledMMAINS4_8MMA_AtomIJNS4_20SM100_MMA_F16BF16_SSISK_SK_fLi64ELi256ELNS4_4UMMA5MajorE0ELSQ_0ELNSP_7ScaleInE0ELSR_0EEEEEENS4_6LayoutINS5_IJSD_SD_SD_EEENS5_IJNSA_ILi0EEESW_SW_EEEEENS5_IJNS4_10UnderscoreESZ_SZ_EEEEENS4_23SM90_TMA_LOAD_MULTICASTENS4_14ComposedLayoutINS4_7SwizzleILi3ELi4ELi3EEENS4_18smem_ptr_flag_bitsILi16EEENSU_INS5_IJNSA_ILi8EEESG_EEENS5_IJSG_SD_EEEEEEEvNS4_8identityES12_S1C_vS1D_EENS_8epilogue10collective18CollectiveEpilogueINS1F_23Sm100TmaWarpSpecializedILi4ELi2ELi32ELb1ELb0EEEJSJ_NS5_IJNSU_ISG_SD_EES1K_EEESK_SL_SK_SL_NS1F_6fusion15FusionCallbacksIS1J_NS1M_17LinearCombinationISK_fSK_fLNS_15FloatRoundStyleE2EEESJ_S1L_JEEENS4_5SM1004TMEM4LOAD26SM100_TMEM_LOAD_16dp256b8xENS4_13SM90_TMA_LOADES1C_NS4_17SM75_U32x4_LDSM_NENS4_14SM90_TMA_STOREES1C_NS4_17SM90_U32x4_STSM_NENS4_39AutoVectorizingCopyWithAssumedAlignmentILi128EEEEEEvvEEEEvNT_6ParamsE,@function
        .size           _ZN7cutlass13device_kernelINS_4gemm6kernel13GemmUniversalIN4cute5tupleIJiiiiEEENS1_10collective13CollectiveMmaINS1_35MainloopSm100TmaUmmaWarpSpecializedILi2ELi2ELi4ENS5_IJNS4_1CILi4EEENSA_ILi2EEENSA_ILi1EEEEEEEENS5_IJNSA_ILi64EEENSA_ILi256EEENSA_ILi128EEEEEENS_6half_tENS5_IJlSD_lEEESK_SL_NS4_8TiledMMAINS4_8MMA_AtomIJNS4_20SM100_MMA_F16BF16_SSISK_SK_fLi64ELi256ELNS4_4UMMA5MajorE0ELSQ_0ELNSP_7ScaleInE0ELSR_0EEEEEENS4_6LayoutINS5_IJSD_SD_SD_EEENS5_IJNSA_ILi0EEESW_SW_EEEEENS5_IJNS4_10UnderscoreESZ_SZ_EEEEENS4_23SM90_TMA_LOAD_MULTICASTENS4_14ComposedLayoutINS4_7SwizzleILi3ELi4ELi3EEENS4_18smem_ptr_flag_bitsILi16EEENSU_INS5_IJNSA_ILi8EEESG_EEENS5_IJSG_SD_EEEEEEEvNS4_8identityES12_S1C_vS1D_EENS_8epilogue10collective18CollectiveEpilogueINS1F_23Sm100TmaWarpSpecializedILi4ELi2ELi32ELb1ELb0EEEJSJ_NS5_IJNSU_ISG_SD_EES1K_EEESK_SL_SK_SL_NS1F_6fusion15FusionCallbacksIS1J_NS1M_17LinearCombinationISK_fSK_fLNS_15FloatRoundStyleE2EEESJ_S1L_JEEENS4_5SM1004TMEM4LOAD26SM100_TMEM_LOAD_16dp256b8xENS4_13SM90_TMA_LOADES1C_NS4_17SM75_U32x4_LDSM_NENS4_14SM90_TMA_STOREES1C_NS4_17SM90_U32x4_STSM_NENS4_39AutoVectorizingCopyWithAssumedAlignmentILi128EEEEEEvvEEEEvNT_6ParamsE,(.L_x_181 - _ZN7cutlass13device_kernelINS_4gemm6kernel13GemmUniversalIN4cute5tupleIJiiiiEEENS1_10collective13CollectiveMmaINS1_35MainloopSm100TmaUmmaWarpSpecializedILi2ELi2ELi4ENS5_IJNS4_1CILi4EEENSA_ILi2EEENSA_ILi1EEEEEEEENS5_IJNSA_ILi64EEENSA_ILi256EEENSA_ILi128EEEEEENS_6half_tENS5_IJlSD_lEEESK_SL_NS4_8TiledMMAINS4_8MMA_AtomIJNS4_20SM100_MMA_F16BF16_SSISK_SK_fLi64ELi256ELNS4_4UMMA5MajorE0ELSQ_0ELNSP_7ScaleInE0ELSR_0EEEEEENS4_6LayoutINS5_IJSD_SD_SD_EEENS5_IJNSA_ILi0EEESW_SW_EEEEENS5_IJNS4_10UnderscoreESZ_SZ_EEEEENS4_23SM90_TMA_LOAD_MULTICASTENS4_14ComposedLayoutINS4_7SwizzleILi3ELi4ELi3EEENS4_18smem_ptr_flag_bitsILi16EEENSU_INS5_IJNSA_ILi8EEESG_EEENS5_IJSG_SD_EEEEEEEvNS4_8identityES12_S1C_vS1D_EENS_8epilogue10collective18CollectiveEpilogueINS1F_23Sm100TmaWarpSpecializedILi4ELi2ELi32ELb1ELb0EEEJSJ_NS5_IJNSU_ISG_SD_EES1K_EEESK_SL_SK_SL_NS1F_6fusion15FusionCallbacksIS1J_NS1M_17LinearCombinationISK_fSK_fLNS_15FloatRoundStyleE2EEESJ_S1L_JEEENS4_5SM1004TMEM4LOAD26SM100_TMEM_LOAD_16dp256b8xENS4_13SM90_TMA_LOADES1C_NS4_17SM75_U32x4_LDSM_NENS4_14SM90_TMA_STOREES1C_NS4_17SM90_U32x4_STSM_NENS4_39AutoVectorizingCopyWithAssumedAlignmentILi128EEEEEEvvEEEEvNT_6ParamsE)
        .other          _ZN7cutlass13device_kernelINS_4gemm6kernel13GemmUniversalIN4cute5tupleIJiiiiEEENS1_10collective13CollectiveMmaINS1_35MainloopSm100TmaUmmaWarpSpecializedILi2ELi2ELi4ENS5_IJNS4_1CILi4EEENSA_ILi2EEENSA_ILi1EEEEEEEENS5_IJNSA_ILi64EEENSA_ILi256EEENSA_ILi128EEEEEENS_6half_tENS5_IJlSD_lEEESK_SL_NS4_8TiledMMAINS4_8MMA_AtomIJNS4_20SM100_MMA_F16BF16_SSISK_SK_fLi64ELi256ELNS4_4UMMA5MajorE0ELSQ_0ELNSP_7ScaleInE0ELSR_0EEEEEENS4_6LayoutINS5_IJSD_SD_SD_EEENS5_IJNSA_ILi0EEESW_SW_EEEEENS5_IJNS4_10UnderscoreESZ_SZ_EEEEENS4_23SM90_TMA_LOAD_MULTICASTENS4_14ComposedLayoutINS4_7SwizzleILi3ELi4ELi3EEENS4_18smem_ptr_flag_bitsILi16EEENSU_INS5_IJNSA_ILi8EEESG_EEENS5_IJSG_SD_EEEEEEEvNS4_8identityES12_S1C_vS1D_EENS_8epilogue10collective18CollectiveEpilogueINS1F_23Sm100TmaWarpSpecializedILi4ELi2ELi32ELb1ELb0EEEJSJ_NS5_IJNSU_ISG_SD_EES1K_EEESK_SL_SK_SL_NS1F_6fusion15FusionCallbacksIS1J_NS1M_17LinearCombinationISK_fSK_fLNS_15FloatRoundStyleE2EEESJ_S1L_JEEENS4_5SM1004TMEM4LOAD26SM100_TMEM_LOAD_16dp256b8xENS4_13SM90_TMA_LOADES1C_NS4_17SM75_U32x4_LDSM_NENS4_14SM90_TMA_STOREES1C_NS4_17SM90_U32x4_STSM_NENS4_39AutoVectorizingCopyWithAssumedAlignmentILi128EEEEEEvvEEEEvNT_6ParamsE,@"STO_CUDA_ENTRY STV_DEFAULT"
_ZN7cutlass13device_kernelINS_4gemm6kernel13GemmUniversalIN4cute5tupleIJiiiiEEENS1_10collective13CollectiveMmaINS1_35MainloopSm100TmaUmmaWarpSpecializedILi2ELi2ELi4ENS5_IJNS4_1CILi4EEENSA_ILi2EEENSA_ILi1EEEEEEEENS5_IJNSA_ILi64EEENSA_ILi256EEENSA_ILi128EEEEEENS_6half_tENS5_IJlSD_lEEESK_SL_NS4_8TiledMMAINS4_8MMA_AtomIJNS4_20SM100_MMA_F16BF16_SSISK_SK_fLi64ELi256ELNS4_4UMMA5MajorE0ELSQ_0ELNSP_7ScaleInE0ELSR_0EEEEEENS4_6LayoutINS5_IJSD_SD_SD_EEENS5_IJNSA_ILi0EEESW_SW_EEEEENS5_IJNS4_10UnderscoreESZ_SZ_EEEEENS4_23SM90_TMA_LOAD_MULTICASTENS4_14ComposedLayoutINS4_7SwizzleILi3ELi4ELi3EEENS4_18smem_ptr_flag_bitsILi16EEENSU_INS5_IJNSA_ILi8EEESG_EEENS5_IJSG_SD_EEEEEEEvNS4_8identityES12_S1C_vS1D_EENS_8epilogue10collective18CollectiveEpilogueINS1F_23Sm100TmaWarpSpecializedILi4ELi2ELi32ELb1ELb0EEEJSJ_NS5_IJNSU_ISG_SD_EES1K_EEESK_SL_SK_SL_NS1F_6fusion15FusionCallbacksIS1J_NS1M_17LinearCombinationISK_fSK_fLNS_15FloatRoundStyleE2EEESJ_S1L_JEEENS4_5SM1004TMEM4LOAD26SM100_TMEM_LOAD_16dp256b8xENS4_13SM90_TMA_LOADES1C_NS4_17SM75_U32x4_LDSM_NENS4_14SM90_TMA_STOREES1C_NS4_17SM90_U32x4_STSM_NENS4_39AutoVectorizingCopyWithAssumedAlignmentILi128EEEEEEvvEEEEvNT_6ParamsE:
[----:B------:R-:W1:Y:S01]  /*0000*/  LDC R1, c[0x0][0x37c] ;  /* 0x0000df00ff017b82 */ /* 0x000e620000000800 */
[----:B------:R-:W2:Y:S01]  /*0010*/  S2R R93, SR_TID.X ;  /* 0x00000000005d7919 */ /* 0x000ea20000002100 */
[----:B------:R-:W3:Y:S01]  /*0020*/  LDCU.64 UR8, c[0x0][0x890] ;  /* 0x00011200ff0877ac */ /* 0x000ee20008000a00 */
[----:B------:R-:W-:Y:S02]  /*0030*/  PRMT R81, RZ, 0x7610, R81 ;  /* 0x00007610ff517816 */ /* 0x000fe40000000051 */
[----:B------:R-:W-:Y:S01]  /*0040*/  ELECT P4, URZ, PT ;  /* 0x0000000000ff782f */ /* 0x000fe20003880000 */
[----:B---3--:R-:W-:-:S04]  /*0050*/  UISETP.NE.U32.AND UP0, UPT, UR8, URZ, UPT ;  /* 0x000000ff0800728c */ /* 0x008fc8000bf05070 */
[----:B------:R-:W-:Y:S01]  /*0060*/  UISETP.NE.AND.EX UP0, UPT, UR9, URZ, UPT, UP0 ;  /* 0x000000ff0900728c */ /* 0x000fe2000bf05300 */
[----:B--2---:R-:W-:-:S05]  /*0070*/  SHF.R.U32.HI R82, RZ, 0x5, R93 ;  /* 0x00000005ff527819 */ /* 0x004fca000001165d */
[----:B------:R-:W2:Y:S02]  /*0080*/  SHFL.IDX PT, R0, R82, RZ, 0x1f ;  /* 0x00001fff52007589 */ /* 0x000ea400000e0000 */
[----:B--2---:R-:W-:Y:S01]  /*0090*/  R2UR UR17, R0 ;  /* 0x00000000001172ca */ /* 0x004fe200000e0000 */
[----:B-1----:R-:W-:-:S14]  /*00a0*/  BRA.U UP0, `(.L_x_0) ;  /* 0x0000000100307547 */ /* 0x002fdc000b800000 */
[----:B------:R-:W1:Y:S02]  /*00b0*/  LDCU.64 UR4, c[0x0][0x888] ;  /* 0x00011100ff0477ac */ /* 0x000e640008000a00 */
[----:B-1----:R-:W-:-:S04]  /*00c0*/  UISETP.NE.U32.AND UP0, UPT, UR4, URZ, UPT ;  /* 0x000000ff0400728c */ /* 0x002fc8000bf05070 */
[----:B------:R-:W-:-:S09]  /*00d0*/  UISETP.NE.AND.EX UP0, UPT, UR5, URZ, UPT, UP0 ;  /* 0x000000ff0500728c */ /* 0x000fd2000bf05300 */
[----:B------:R-:W-:Y:S05]  /*00e0*/  BRA.U !UP0, `(.L_x_1) ;  /* 0x0000000108147547 */ /* 0x000fea000b800000 */
[----:B------:R-:W1:Y:S01]  /*00f0*/  LDC.64 R2, c[0x0][0x888] ;  /* 0x00022200ff027b82 */ /* 0x000e620000000a00 */
[----:B------:R-:W1:Y:S02]  /*0100*/  LDCU.64 UR4, c[0x0][0x358] ;  /* 0x00006b00ff0477ac */ /* 0x000e640008000a00 */
[----:B-1----:R1:W5:Y:S01]  /*0110*/  LDG.E R41, desc[UR4][R2.64] ;  /* 0x0000000402297981 */ /* 0x002362000c1e1900 */
[----:B------:R-:W-:Y:S01]  /*0120*/  HFMA2 R81, -RZ, RZ, 0, 5.9604644775390625e-08 ;  /* 0x00000001ff517431 */ /* 0x000fe200000001ff */
[----:B------:R-:W-:Y:S05]  /*0130*/  BRA `(.L_x_0) ;  /* 0x00000000000c7947 */ /* 0x000fea0003800000 */
.L_x_1:
[----:B------:R-:W1:Y:S01]  /*0140*/  LDCU UR4, c[0x0][0x880] ;  /* 0x00011000ff0477ac */ /* 0x000e620008000800 */
[----:B------:R-:W-:Y:S01]  /*0150*/  HFMA2 R81, -RZ, RZ, 0, 5.9604644775390625e-08 ;  /* 0x00000001ff517431 */ /* 0x000fe200000001ff */
[----:B-1----:R-:W-:-:S07]  /*0160*/  MOV R41, UR4 ;  /* 0x0000000400297c02 */ /* 0x002fce0008000f00 */
.L_x_0:
[----:B------:R-:W2:Y:S02]  /*0170*/  LDCU.64 UR4, c[0x0][0x8b0] ;  /* 0x00011600ff0477ac */ /* 0x000ea40008000a00 */
[----:B--2---:R-:W-:-:S04]  /*0180*/  UISETP.NE.U32.AND UP0, UPT, UR4, URZ, UPT ;  /* 0x000000ff0400728c */ /* 0x004fc8000bf05070 */
[----:B------:R-:W-:-:S09]  /*0190*/  UISETP.NE.AND.EX UP0, UPT, UR5, URZ, UPT, UP0 ;  /* 0x000000ff0500728c */ /* 0x000fd2000bf05300 */
[----:B------:R-:W-:Y:S05]  /*01a0*/  BRA.U UP0, `(.L_x_2) ;  /* 0x0000000100287547 */ /* 0x000fea000b800000 */
[----:B------:R-:W2:Y:S02]  /*01b0*/  LDCU.64 UR4, c[0x0][0x8a8] ;  /* 0x00011500ff0477ac */ /* 0x000ea40008000a00 */
[----:B--2---:R-:W-:-:S04]  /*01c0*/  UISETP.NE.U32.AND UP0, UPT, UR4, URZ, UPT ;  /* 0x000000ff0400728c */ /* 0x004fc8000bf05070 */
[----:B------:R-:W-:-:S09]  /*01d0*/  UISETP.NE.AND.EX UP0, UPT, UR5, URZ, UPT, UP0 ;  /* 0x000000ff0500728c */ /* 0x000fd2000bf05300 */
[----:B------:R-:W-:Y:S05]  /*01e0*/  BRA.U !UP0, `(.L_x_3) ;  /* 0x0000000108107547 */ /* 0x000fea000b800000 */
[----:B------:R-:W2:Y:S01]  /*01f0*/  LDC.64 R38, c[0x0][0x8a8] ;  /* 0x00022a00ff267b82 */ /* 0x000ea20000000a00 */
[----:B------:R-:W2:Y:S02]  /*0200*/  LDCU.64 UR4, c[0x0][0x358] ;  /* 0x00006b00ff0477ac */ /* 0x000ea40008000a00 */
[----:B--2---:R2:W5:Y:S01]  /*0210*/  LDG.E R38, desc[UR4][R38.64] ;  /* 0x0000000426267981 */ /* 0x004562000c1e1900 */
[----:B------:R-:W-:Y:S05]  /*0220*/  BRA `(.L_x_2) ;  /* 0x0000000000087947 */ /* 0x000fea0003800000 */
.L_x_3:
[----:B------:R-:W2:Y:S02]  /*0230*/  LDCU UR4, c[0x0][0x8a0] ;  /* 0x00011400ff0477ac */ /* 0x000ea40008000800 */
[----:B--2---:R-:W-:Y:S02]  /*0240*/  MOV R38, UR4 ;  /* 0x0000000400267c02 */ /* 0x004fe40008000f00 */
.L_x_2:
[----:B------:R-:W-:Y:S01]  /*0250*/  IMAD.U32 R0, RZ, RZ, UR17 ;  /* 0x00000011ff007e24 */ /* 0x000fe2000f8e00ff */
[----:B------:R-:W-:Y:S04]  /*0260*/  BSSY.RECONVERGENT B0, `(.L_x_4) ;  /* 0x000000c000007945 */ /* 0x000fe80003800200 */
[C---:B------:R-:W-:Y:S02]  /*0270*/  ISETP.NE.OR P1, PT, R0.reuse, 0x1, !P4 ;  /* 0x000000010000780c */ /* 0x040fe40006725670 */
[----:B------:R-:W-:-:S11]  /*0280*/  ISETP.NE.OR P0, PT, R0, 0x3, !P4 ;  /* 0x000000030000780c */ /* 0x000fd60006705670 */
[----:B------:R-:W-:Y:S05]  /*0290*/  @P1 BRA `(.L_x_5) ;  /* 0x0000000000201947 */ /* 0x000fea0003800000 */
[----:B------:R-:W3:Y:S02]  /*02a0*/  LDCU.64 UR4, c[0x0][0x348] ;  /* 0x00006900ff0477ac */ /* 0x000ee40008000a00 */
[----:B---3--:R-:W-:Y:S02]  /*02b0*/  UIADD3 UR6, UP1, UPT, UR4, 0x80, URZ ;  /* 0x0000008004067890 */ /* 0x008fe4000ff3e0ff */
[----:B------:R-:W-:Y:S02]  /*02c0*/  UIADD3 UR4, UP0, UPT, UR4, 0x180, URZ ;  /* 0x0000018004047890 */ /* 0x000fe4000ff1e0ff */
[----:B------:R-:W-:Y:S02]  /*02d0*/  UIADD3.X UR7, UPT, UPT, URZ, UR5, URZ, UP1, !UPT ;  /* 0x00000005ff077290 */ /* 0x000fe40008ffe4ff */
[----:B------:R-:W-:-:S07]  /*02e0*/  UIADD3.X UR5, UPT, UPT, URZ, UR5, URZ, UP0, !UPT ;  /* 0x00000005ff057290 */ /* 0x000fce00087fe4ff */
[----:B------:R3:W-:Y:S02]  /*02f0*/  UTMACCTL.PF [UR6] ;  /* 0x00000000060079b9 */ /* 0x0007e40008040000 */
[----:B------:R3:W-:Y:S02]  /*0300*/  UTMACCTL.PF [UR4] ;  /* 0x00000000040079b9 */ /* 0x0007e40008040000 */
[----:B---3--:R-:W-:Y:S01]  /*0310*/  NOP ;  /* 0x0000000000007918 */ /* 0x008fe20000000000 */
.L_x_5:
[----:B------:R-:W-:Y:S05]  /*0320*/  BSYNC.RECONVERGENT B0 ;  /* 0x0000000000007941 */ /* 0x000fea0003800200 */
.L_x_4:
[----:B------:R-:W-:Y:S04]  /*0330*/  BSSY.RECONVERGENT B0, `(.L_x_6) ;  /* 0x000000a000007945 */ /* 0x000fe80003800200 */
        /* <DEDUP_REMOVED lines=9> */
.L_x_7:
[----:B------:R-:W-:Y:S05]  /*03d0*/  BSYNC.RECONVERGENT B0 ;  /* 0x0000000000007941 */ /* 0x000fea0003800200 */
.L_x_6:
[----:B------:R-:W3:Y:S01]  /*03e0*/  LDCU.64 UR4, c[0x0][0x888] ;  /* 0x00011100ff0477ac */ /* 0x000ee20008000a00 */
[----:B------:R-:W-:Y:S02]  /*03f0*/  UISETP.EQ.U32.AND UP1, UPT, UR8, URZ, UPT ;  /* 0x000000ff0800728c */ /* 0x000fe4000bf22070 */
[----:B------:R-:W-:Y:S02]  /*0400*/  UPLOP3.LUT UP4, UPT, UPT, UPT, UPT, 0x80, 0x8 ;  /* 0x000000000008789c */ /* 0x000fe40003f8f070 */
[----:B---3--:R-:W-:-:S04]  /*0410*/  UISETP.NE.U32.AND UP0, UPT, UR4, URZ, UPT ;  /* 0x000000ff0400728c */ /* 0x008fc8000bf05070 */
[----:B------:R-:W-:-:S04]  /*0420*/  UISETP.NE.AND.EX UP0, UPT, UR5, URZ, UPT, UP0 ;  /* 0x000000ff0500728c */ /* 0x000fc8000bf05300 */
[----:B------:R-:W-:-:S04]  /*0430*/  UISETP.EQ.OR.EX UP2, UPT, UR9, URZ, !UP0, UP1 ;  /* 0x000000ff0900728c */ /* 0x000fc8000c742710 */
[----:B------:R-:W-:-:S06]  /*0440*/  UP2UR UR4, UPR, URZ, 0x4 ;  /* 0x00000004ff047883 */ /* 0x000fcc0008000000 */
[----:B------:R-:W-:Y:S01]  /*0450*/  MOV R84, UR4 ;  /* 0x0000000400547c02 */ /* 0x000fe20008000f00 */
[----:B------:R-:W-:Y:S06]  /*0460*/  BRA.U !UP2, `(.L_x_8) ;  /* 0x000000010a207547 */ /* 0x000fec000b800000 */
[----:B------:R-:W-:Y:S01]  /*0470*/  UISETP.NE.U32.AND UP1, UPT, UR8, URZ, UPT ;  /* 0x000000ff0800728c */ /* 0x000fe2000bf25070 */
[----:B-----5:R-:W-:Y:S01]  /*0480*/  FSETP.NEU.AND P0, PT, R41, RZ, PT ;  /* 0x000000ff2900720b */ /* 0x020fe20003f0d000 */
[----:B------:R-:W-:Y:S02]  /*0490*/  USEL UR4, URZ, 0xffffffff, UP0 ;  /* 0xffffffffff047887 */ /* 0x000fe40008000000 */
[----:B------:R-:W-:-:S10]  /*04a0*/  UISETP.NE.AND.EX UP1, UPT, UR9, URZ, UPT, UP1 ;  /* 0x000000ff0900728c */ /* 0x000fd4000bf25310 */
[----:B------:R-:W-:Y:S01]  /*04b0*/  VOTEU.ANY UP0, P0 ;  /* 0x0000000000ff7886 */ /* 0x000fe20000000100 */
[----:B------:R-:W-:-:S04]  /*04c0*/  @!UP1 USEL UR4, URZ, 0xffffffff, UP0 ;  /* 0xffffffffff049887 */ /* 0x000fc80008000000 */
[----:B------:R-:W-:-:S04]  /*04d0*/  ULOP3.LUT UR4, UR4, 0x1, URZ, 0xc0, !UPT ;  /* 0x0000000104047892 */ /* 0x000fc8000f8ec0ff */
[----:B------:R-:W-:-:S11]  /*04e0*/  UISETP.NE.U32.AND UP4, UPT, UR4, 0x1, UPT ;  /* 0x000000010400788c */ /* 0x000fd6000bf85070 */
.L_x_8:
[----:B-1----:R-:W1:Y:S01]  /*04f0*/  SHFL.IDX PT, R2, R82, RZ, 0x1f ;  /* 0x00001fff52027589 */ /* 0x002e6200000e0000 */
[----:B------:R-:W-:-:S04]  /*0500*/  UISETP.NE.AND UP0, UPT, UR17, 0x2, UPT ;  /* 0x000000021100788c */ /* 0x000fc8000bf05270 */
[----:B------:R-:W-:Y:S01]  /*0510*/  USEL UR40, URZ, 0x1, UP0 ;  /* 0x00000001ff287887 */ /* 0x000fe20008000000 */
[----:B-1----:R-:W-:-:S13]  /*0520*/  ISETP.NE.AND P0, PT, R2, RZ, PT ;  /* 0x000000ff0200720c */ /* 0x002fda0003f05270 */
[----:B------:R-:W-:Y:S05]  /*0530*/  @P0 BRA `(.L_x_9) ;  /* 0x0000000000480947 */ /* 0x000fea0003800000 */
[----:B------:R-:W1:Y:S01]  /*0540*/  S2UR UR4, SR_CgaCtaId ;  /* 0x00000000000479c3 */ /* 0x000e620000008800 */
[----:B------:R-:W-:Y:S01]  /*0550*/  UMOV UR5, 0x400 ;  /* 0x0000040000057882 */ /* 0x000fe20000000000 */
[----:B------:R-:W-:Y:S01]  /*0560*/  UMOV UR8, 0x1 ;  /* 0x0000000100087882 */ /* 0x000fe20000000000 */
[----:B------:R-:W-:Y:S01]  /*0570*/  UMOV UR6, 0x5 ;  /* 0x0000000500067882 */ /* 0x000fe20000000000 */
[----:B------:R-:W-:-:S04]  /*0580*/  UIADD3 UR8, UPT, UPT, -UR8, 0x100000, URZ ;  /* 0x0010000008087890 */ /* 0x000fc8000fffe1ff */
[----:B------:R-:W-:Y:S02]  /*0590*/  USHF.L.U32 UR9, UR8, 0xb, URZ ;  /* 0x0000000b08097899 */ /* 0x000fe400080006ff */
[----:B------:R-:W-:Y:S02]  /*05a0*/  USHF.L.U32 UR8, UR8, 0x1, URZ ;  /* 0x0000000108087899 */ /* 0x000fe400080006ff */
[----:B------:R-:W-:-:S04]  /*05b0*/  UIADD3 UR6, UPT, UPT, -UR6, 0x100000, URZ ;  /* 0x0010000006067890 */ /* 0x000fc8000fffe1ff */
[----:B------:R-:W-:Y:S02]  /*05c0*/  USHF.L.U32 UR7, UR6, 0xb, URZ ;  /* 0x0000000b06077899 */ /* 0x000fe400080006ff */
[----:B------:R-:W-:Y:S01]  /*05d0*/  USHF.L.U32 UR6, UR6, 0x1, URZ ;  /* 0x0000000106067899 */ /* 0x000fe200080006ff */
[----:B------:R-:W-:Y:S01]  /*05e0*/  ELECT P0, URZ, PT ;  /* 0x0000000000ff782f */ /* 0x000fe20003800000 */
[----:B-1----:R-:W-:Y:S01]  /*05f0*/  ULEA UR4, UR4, UR5, 0x18 ;  /* 0x0000000504047291 */ /* 0x002fe2000f8ec0ff */
[----:B------:R-:W1:Y:S11]  /*0600*/  FENCE.VIEW.ASYNC.S ;  /* 0x00000000000073c6 */ /* 0x000e760000000000 */
[----:B-1----:R1:W3:Y:S01]  /*0610*/  SYNCS.EXCH.64 URZ, [UR4], UR8 ;  /* 0x0000000804ff75b2 */ /* 0x0022e20008000100 */
[----:B------:R1:W4:Y:S01]  /*0620*/  SYNCS.EXCH.64 URZ, [UR4+0x10], UR6 ;  /* 0x0000100604ff75b2 */ /* 0x0003220008000100 */
[----:B------:R1:W1:Y:S01]  /*0630*/  SYNCS.EXCH.64 URZ, [UR4+0x8], UR8 ;  /* 0x0000080804ff75b2 */ /* 0x0002620008000100 */
[----:B------:R1:W1:Y:S01]  /*0640*/  SYNCS.EXCH.64 URZ, [UR4+0x18], UR6 ;  /* 0x0000180604ff75b2 */ /* 0x0002620008000100 */
[----:B------:R-:W-:Y:S01]  /*0650*/  NOP ;  /* 0x0000000000007918 */ /* 0x000fe20000000000 */
.L_x_9:
[----:B------:R-:W2:Y:S01]  /*0660*/  SHFL.IDX PT, R2, R82, RZ, 0x1f ;  /* 0x00001fff52027589 */ /* 0x000ea200000e0000 */
[----:B------:R-:W-:Y:S01]  /*0670*/  NOP ;  /* 0x0000000000007918 */ /* 0x000fe20000000000 */
[----:B--2---:R-:W-:-:S13]  /*0680*/  ISETP.NE.AND P0, PT, R2, 0x1, PT ;  /* 0x000000010200780c */ /* 0x004fda0003f05270 */
[----:B------:R-:W-:Y:S05]  /*0690*/  @P0 BRA `(.L_x_10) ;  /* 0x0000000000580947 */ /* 0x000fea0003800000 */
[----:B-1----:R-:W1:Y:S01]  /*06a0*/  S2UR UR4, SR_CgaCtaId ;  /* 0x00000000000479c3 */ /* 0x002e620000008800 */
        /* <DEDUP_REMOVED lines=12> */
[----:B-1----:R2:W1:Y:S01]  /*0770*/  SYNCS.EXCH.64 URZ, [UR4+0x20], UR8 ;  /* 0x0000200804ff75b2 */ /* 0x0024620008000100 */
[----:B------:R2:W1:Y:S01]  /*0780*/  SYNCS.EXCH.64 URZ, [UR4+0x40], UR6 ;  /* 0x0000400604ff75b2 */ /* 0x0004620008000100 */
[----:B------:R2:W1:Y:S01]  /*0790*/  SYNCS.EXCH.64 URZ, [UR4+0x28], UR8 ;  /* 0x0000280804ff75b2 */ /* 0x0004620008000100 */
[----:B------:R2:W1:Y:S01]  /*07a0*/  SYNCS.EXCH.64 URZ, [UR4+0x48], UR6 ;  /* 0x0000480604ff75b2 */ /* 0x0004620008000100 */
[----:B------:R2:W1:Y:S01]  /*07b0*/  SYNCS.EXCH.64 URZ, [UR4+0x30], UR8 ;  /* 0x0000300804ff75b2 */ /* 0x0004620008000100 */
[----:B------:R2:W1:Y:S01]  /*07c0*/  SYNCS.EXCH.64 URZ, [UR4+0x50], UR6 ;  /* 0x0000500604ff75b2 */ /* 0x0004620008000100 */
[----:B------:R2:W1:Y:S01]  /*07d0*/  SYNCS.EXCH.64 URZ, [UR4+0x38], UR8 ;  /* 0x0000380804ff75b2 */ /* 0x0004620008000100 */
[----:B------:R2:W1:Y:S02]  /*07e0*/  SYNCS.EXCH.64 URZ, [UR4+0x58], UR6 ;  /* 0x0000580604ff75b2 */ /* 0x0004640008000100 */
[----:B--2---:R-:W-:Y:S01]  /*07f0*/  NOP ;  /* 0x0000000000007918 */ /* 0x004fe20000000000 */
.L_x_10:
[----:B------:R-:W2:Y:S01]  /*0800*/  SHFL.IDX PT, R2, R82, RZ, 0x1f ;  /* 0x00001fff52027589 */ /* 0x000ea200000e0000 */
[----:B------:R-:W-:Y:S01]  /*0810*/  NOP ;  /* 0x0000000000007918 */ /* 0x000fe20000000000 */
[----:B--2---:R-:W-:-:S13]  /*0820*/  ISETP.NE.AND P0, PT, R2, 0x3, PT ;  /* 0x000000030200780c */ /* 0x004fda0003f05270 */
[----:B------:R-:W-:Y:S05]  /*0830*/  @P0 BRA `(.L_x_11) ;  /* 0x0000000000300947 */ /* 0x000fea0003800000 */
[----:B-1----:R-:W1:Y:S01]  /*0840*/  S2UR UR4, SR_CgaCtaId ;  /* 0x00000000000479c3 */ /* 0x002e620000008800 */
[----:B------:R-:W-:Y:S01]  /*0850*/  UMOV UR6, 0x400 ;  /* 0x0000040000067882 */ /* 0x000fe20000000000 */
[----:B------:R-:W-:Y:S01]  /*0860*/  UMOV UR5, 0x20 ;  /* 0x0000002000057882 */ /* 0x000fe20000000000 */
[----:B------:R-:W-:Y:S01]  /*0870*/  ELECT P0, URZ, PT ;  /* 0x0000000000ff782f */ /* 0x000fe20003800000 */
[----:B-1----:R-:W-:Y:S02]  /*0880*/  ULEA UR6, UR4, UR6, 0x18 ;  /* 0x0000000604067291 */ /* 0x002fe4000f8ec0ff */
[----:B------:R-:W-:-:S04]  /*0890*/  UIADD3 UR4, UPT, UPT, -UR5, 0x100000, URZ ;  /* 0x0010000005047890 */ /* 0x000fc8000fffe1ff */
[----:B------:R-:W-:Y:S02]  /*08a0*/  USHF.L.U32 UR5, UR4, 0xb, URZ ;  /* 0x0000000b04057899 */ /* 0x000fe400080006ff */
[----:B------:R-:W-:Y:S01]  /*08b0*/  USHF.L.U32 UR4, UR4, 0x1, URZ ;  /* 0x0000000104047899 */ /* 0x000fe200080006ff */
[----:B------:R-:W1:Y:S11]  /*08c0*/  FENCE.VIEW.ASYNC.S ;  /* 0x00000000000073c6 */ /* 0x000e760000000000 */
[----:B-1----:R2:W1:Y:S01]  /*08d0*/  SYNCS.EXCH.64 URZ, [UR6+0x60], UR4 ;  /* 0x0000600406ff75b2 */ /* 0x0024620008000100 */
[----:B------:R2:W1:Y:S02]  /*08e0*/  SYNCS.EXCH.64 URZ, [UR6+0x68], UR4 ;  /* 0x0000680406ff75b2 */ /* 0x0004640008000100 */
[----:B--2---:R-:W-:Y:S01]  /*08f0*/  NOP ;  /* 0x0000000000007918 */ /* 0x004fe20000000000 */
.L_x_11:
[----:B------:R-:W2:Y:S01]  /*0900*/  SHFL.IDX PT, R2, R82, RZ, 0x1f ;  /* 0x00001fff52027589 */ /* 0x000ea200000e0000 */
[----:B------:R-:W-:Y:S01]  /*0910*/  NOP ;  /* 0x0000000000007918 */ /* 0x000fe20000000000 */
[----:B--2---:R-:W-:-:S13]  /*0920*/  ISETP.NE.AND P0, PT, R2, 0x4, PT ;  /* 0x000000040200780c */ /* 0x004fda0003f05270 */
[----:B------:R-:W-:Y:S05]  /*0930*/  @P0 BRA `(.L_x_12) ;  /* 0x00000000004c0947 */ /* 0x000fea0003800000 */
[----:B-1----:R-:W1:Y:S01]  /*0940*/  S2UR UR6, SR_CgaCtaId ;  /* 0x00000000000679c3 */ /* 0x002e620000008800 */
[----:B------:R-:W-:Y:S01]  /*0950*/  UMOV UR4, 0x720 ;  /* 0x0000072000047882 */ /* 0x000fe20000000000 */
[----:B------:R-:W-:Y:S01]  /*0960*/  UMOV UR5, 0x400 ;  /* 0x0000040000057882 */ /* 0x000fe20000000000 */
[----:B------:R-:W-:Y:S01]  /*0970*/  USEL UR4, UR4, 0x620, UP4 ;  /* 0x0000062004047887 */ /* 0x000fe2000a000000 */
[----:B------:R-:W-:Y:S01]  /*0980*/  UMOV UR8, 0x1 ;  /* 0x0000000100087882 */ /* 0x000fe20000000000 */
[----:B------:R-:W-:Y:S01]  /*0990*/  ELECT P0, URZ, PT ;  /* 0x0000000000ff782f */ /* 0x000fe20003800000 */
[----:B------:R-:W-:-:S04]  /*09a0*/  UIADD3 UR8, UPT, UPT, -UR8, 0x100000, URZ ;  /* 0x0010000008087890 */ /* 0x000fc8000fffe1ff */
[----:B------:R-:W-:Y:S02]  /*09b0*/  USHF.L.U32 UR9, UR8, 0xb, URZ ;  /* 0x0000000b08097899 */ /* 0x000fe400080006ff */
[----:B------:R-:W-:Y:S02]  /*09c0*/  USHF.L.U32 UR8, UR8, 0x1, URZ ;  /* 0x0000000108087899 */ /* 0x000fe400080006ff */
[----:B-1----:R-:W-:Y:S02]  /*09d0*/  ULEA UR6, UR6, UR5, 0x18 ;  /* 0x0000000506067291 */ /* 0x002fe4000f8ec0ff */
[----:B------:R-:W-:-:S04]  /*09e0*/  UIADD3 UR4, UPT, UPT, -UR4, 0x100000, URZ ;  /* 0x0010000004047890 */ /* 0x000fc8000fffe1ff */
[----:B------:R-:W-:Y:S02]  /*09f0*/  USHF.L.U32 UR5, UR4, 0xb, URZ ;  /* 0x0000000b04057899 */ /* 0x000fe400080006ff */
[----:B------:R-:W-:Y:S01]  /*0a00*/  USHF.L.U32 UR4, UR4, 0x1, URZ ;  /* 0x0000000104047899 */ /* 0x000fe200080006ff */
[----:B------:R-:W1:Y:S03]  /*0a10*/  FENCE.VIEW.ASYNC.S ;  /* 0x00000000000073c6 */ /* 0x000e660000000000 */
[----:B-1----:R2:W1:Y:S08]  /*0a20*/  SYNCS.EXCH.64 URZ, [UR6+0x70], UR8 ;  /* 0x0000700806ff75b2 */ /* 0x0024700008000100 */
[----:B------:R2:W1:Y:S01]  /*0a30*/  SYNCS.EXCH.64 URZ, [UR6+0x80], UR4 ;  /* 0x0000800406ff75b2 */ /* 0x0004620008000100 */
[----:B------:R2:W1:Y:S01]  /*0a40*/  SYNCS.EXCH.64 URZ, [UR6+0x78], UR8 ;  /* 0x0000780806ff75b2 */ /* 0x0004620008000100 */
[----:B------:R2:W1:Y:S02]  /*0a50*/  SYNCS.EXCH.64 URZ, [UR6+0x88], UR4 ;  /* 0x0000880406ff75b2 */ /* 0x0004640008000100 */
[----:B--2---:R-:W-:Y:S01]  /*0a60*/  NOP ;  /* 0x0000000000007918 */ /* 0x004fe20000000000 */
.L_x_12:
        /* <DEDUP_REMOVED lines=26> */
.L_x_13:
[----:B------:R-:W2:Y:S01]  /*0c10*/  SHFL.IDX PT, R2, R82, RZ, 0x1f ;  /* 0x00001fff52027589 */ /* 0x000ea200000e0000 */
[----:B------:R-:W1:Y:S01]  /*0c20*/  S2UR UR52, SR_CgaCtaId ;  /* 0x00000000003479c3 */ /* 0x000e620000008800 */
[----:B------:R-:W-:Y:S01]  /*0c30*/  NOP ;  /* 0x0000000000007918 */ /* 0x000fe20000000000 */
[----:B--2---:R-:W-:-:S13]  /*0c40*/  ISETP.NE.AND P0, PT, R2, 0x3, PT ;  /* 0x000000030200780c */ /* 0x004fda0003f05270 */
[----:B-1----:R-:W-:Y:S05]  /*0c50*/  @P0 BRA `(.L_x_14) ;  /* 0x0000000000340947 */ /* 0x002fea0003800000 */
[----:B------:R-:W-:Y:S01]  /*0c60*/  UMOV UR4, 0x400 ;  /* 0x0000040000047882 */ /* 0x000fe20000000000 */
[----:B------:R-:W-:Y:S01]  /*0c70*/  UMOV UR6, 0x20 ;  /* 0x0000002000067882 */ /* 0x000fe20000000000 */
[----:B------:R-:W-:Y:S02]  /*0c80*/  ULEA UR4, UR52, UR4, 0x18 ;  /* 0x0000000434047291 */ /* 0x000fe4000f8ec0ff */
[----:B------:R-:W-:-:S04]  /*0c90*/  UIADD3 UR6, UPT, UPT, -UR6, 0x100000, URZ ;  /* 0x0010000006067890 */ /* 0x000fc8000fffe1ff */
[----:B------:R-:W-:Y:S02]  /*0ca0*/  USHF.L.U32 UR7, UR6, 0xb, URZ ;  /* 0x0000000b06077899 */ /* 0x000fe400080006ff */
[----:B------:R-:W-:Y:S01]  /*0cb0*/  USHF.L.U32 UR6, UR6, 0x1, URZ ;  /* 0x0000000106067899 */ /* 0x000fe200080006ff */
[----:B------:R-:W-:Y:S01]  /*0cc0*/  ELECT P0, URZ, PT ;  /* 0x0000000000ff782f */ /* 0x000fe20003800000 */
[----:B------:R-:W1:Y:S10]  /*0cd0*/  FENCE.VIEW.ASYNC.S ;  /* 0x00000000000073c6 */ /* 0x000e740000000000 */
[----:B-1----:R1:W2:Y:S01]  /*0ce0*/  SYNCS.EXCH.64 URZ, [UR4+0xd0], UR6 ;  /* 0x0000d00604ff75b2 */ /* 0x0022a20008000100 */
[----:B------:R1:W1:Y:S01]  /*0cf0*/  SYNCS.EXCH.64 URZ, [UR4+0xe0], UR6 ;  /* 0x0000e00604ff75b2 */ /* 0x0002620008000100 */
[----:B------:R1:W1:Y:S01]  /*0d00*/  SYNCS.EXCH.64 URZ, [UR4+0xd8], UR6 ;  /* 0x0000d80604ff75b2 */ /* 0x0002620008000100 */
[----:B------:R1:W1:Y:S01]  /*0d10*/  SYNCS.EXCH.64 URZ, [UR4+0xe8], UR6 ;  /* 0x0000e80604ff75b2 */ /* 0x0002620008000100 */
[----:B------:R-:W-:Y:S01]  /*0d20*/  NOP ;  /* 0x0000000000007918 */ /* 0x000fe20000000000 */
.L_x_14:
[----:B-1----:R-:W1:Y:S01]  /*0d30*/  LDCU UR4, c[0x0][0x36c] ;  /* 0x00006d80ff0477ac */ /* 0x002e620008000800 */
[----:B------:R-:W-:Y:S01]  /*0d40*/  ISETP.NE.OR P4, PT, R0, 0x2, !P4 ;  /* 0x000000020000780c */ /* 0x000fe20006785670 */
[----:B------:R-:W-:Y:S01]  /*0d50*/  NOP ;  /* 0x0000000000007918 */ /* 0x000fe20000000000 */
[----:B------:R-:W-:Y:S01]  /*0d60*/  LOP3.LUT R0, R93, 0x1f, RZ, 0xc0, !PT ;  /* 0x0000001f5d007812 */ /* 0x000fe200078ec0ff */
[----:B------:R-:W-:Y:S02]  /*0d70*/  UISETP.NE.AND UP5, UPT, UR17, URZ, UPT ;  /* 0x000000ff1100728c */ /* 0x000fe4000bfa5270 */
[----:B-1----:R-:W-:-:S09]  /*0d80*/  UISETP.EQ.U32.AND UP6, UPT, UR4, 0x1, UPT ;  /* 0x000000010400788c */ /* 0x002fd2000bfc2070 */
[----:B------:R-:W-:Y:S05]  /*0d90*/  BRA.U !UP6, `(.L_x_15) ;  /* 0x000000010e087547 */ /* 0x000fea000b800000 */
[----:B--234-:R-:W-:Y:S01]  /*0da0*/  UCGABAR_ARV ;  /* 0x00000000000079c7 */ /* 0x01cfe20008000000 */
[----:B------:R-:W-:Y:S05]  /*0db0*/  BRA `(.L_x_16) ;  /* 0x0000000000047947 */ /* 0x000fea0003800000 */
.L_x_15:
[----:B--234-:R-:W-:Y:S01]  /*0dc0*/  NOP ;  /* 0x0000000000007918 */ /* 0x01cfe20000000000 */
.L_x_16:
[----:B------:R-:W1:Y:S01]  /*0dd0*/  S2UR UR20, SR_CTAID.Y ;  /* 0x00000000001479c3 */ /* 0x000e620000002600 */
[----:B------:R-:W-:-:S05]  /*0de0*/  CS2R.32 R83, SR_CgaSize ;  /* 0x0000000000537805 */ /* 0x000fca0000008a00 */
[----:B------:R-:W-:-:S05]  /*0df0*/  IMAD R83, R83, -0xa0, RZ ;  /* 0xffffff6053537824 */ /* 0x000fca00078e02ff */
[----:B------:R-:W-:-:S14]  /*0e00*/  R2UR UR4, R83 ;  /* 0x00000000530472ca */ /* 0x000fdc00000e0000 */
[----:B------:R-:W2:Y:S01]  /*0e10*/  LDCU UR4, c[0x0][UR4+0x2b4] ;  /* 0x00005680040477ac */ /* 0x000ea20008000800 */
[----:B------:R-:W-:-:S05]  /*0e20*/  CS2R.32 R83, SR_CgaSize ;  /* 0x0000000000537805 */ /* 0x000fca0000008a00 */
[----:B------:R-:W-:-:S05]  /*0e30*/  IMAD R83, R83, -0xa0, RZ ;  /* 0xffffff6053537824 */ /* 0x000fca00078e02ff */
[----:B------:R-:W-:-:S14]  /*0e40*/  R2UR UR5, R83 ;  /* 0x00000000530572ca */ /* 0x000fdc00000e0000 */
[----:B------:R-:W3:Y:S01]  /*0e50*/  LDCU UR5, c[0x0][UR5+0x2b0] ;  /* 0x00005600050577ac */ /* 0x000ee20008000800 */
[----:B------:R-:W4:Y:S01]  /*0e60*/  S2UR UR16, SR_CTAID.X ;  /* 0x00000000001079c3 */ /* 0x000f220000002500 */
[----:B------:R-:W-:-:S05]  /*0e70*/  CS2R.32 R83, SR_CgaSize ;  /* 0x0000000000537805 */ /* 0x000fca0000008a00 */
[----:B------:R-:W-:-:S05]  /*0e80*/  IMAD R83, R83, -0xa0, RZ ;  /* 0xffffff6053537824 */ /* 0x000fca00078e02ff */
[----:B------:R-:W-:-:S14]  /*0e90*/  R2UR UR7, R83 ;  /* 0x00000000530772ca */ /* 0x000fdc00000e0000 */
[----:B------:R-:W3:Y:S01]  /*0ea0*/  LDCU UR7, c[0x0][UR7+0x2a4] ;  /* 0x00005480070777ac */ /* 0x000ee20008000800 */
[----:B------:R-:W-:-:S05]  /*0eb0*/  CS2R.32 R83, SR_CgaSize ;  /* 0x0000000000537805 */ /* 0x000fca0000008a00 */
[----:B------:R-:W-:-:S05]  /*0ec0*/  IMAD R83, R83, -0xa0, RZ ;  /* 0xffffff6053537824 */ /* 0x000fca00078e02ff */
[----:B------:R-:W-:-:S14]  /*0ed0*/  R2UR UR63, R83 ;  /* 0x00000000533f72ca */ /* 0x000fdc00000e0000 */
[----:B------:R-:W3:Y:S01]  /*0ee0*/  LDCU UR63, c[0x0][UR63+0x2a0] ;  /* 0x000054003f3f77ac */ /* 0x000ee20008000800 */
[----:B------:R-:W-:Y:S02]  /*0ef0*/  ULOP3.LUT UR55, UR52, 0x3, URZ, 0xc0, !UPT ;  /* 0x0000000334377892 */ /* 0x000fe4000f8ec0ff */
[----:B------:R-:W-:Y:S02]  /*0f00*/  USHF.R.U32.HI UR27, URZ, 0x2, UR52 ;  /* 0x00000002ff1b7899 */ /* 0x000fe40008011634 */
[----:B------:R-:W-:Y:S02]  /*0f10*/  UISETP.GT.U32.AND UP1, UPT, UR55, 0xffff, UPT ;  /* 0x0000ffff3700788c */ /* 0x000fe4000bf24070 */
[----:B------:R-:W-:Y:S01]  /*0f20*/  USHF.L.U32 UR38, UR52, 0x9, URZ ;  /* 0x0000000934267899 */ /* 0x000fe200080006ff */
[----:B-1----:R-:W-:Y:S01]  /*0f30*/  I2FP.F32.U32 R2, UR20 ;  /* 0x0000001400027c45 */ /* 0x002fe20008201000 */
[----:B------:R-:W1:Y:S04]  /*0f40*/  LDCU UR21, c[0x0][0xb24] ;  /* 0x00016480ff1577ac */ /* 0x000e680008000800 */
[----:B--2---:R-:W-:Y:S01]  /*0f50*/  FMUL R2, R2, UR4 ;  /* 0x0000000402027c20 */ /* 0x004fe20008400000 */
[----:B------:R-:W-:Y:S01]  /*0f60*/  ULOP3.LUT UR4, UR52, 0x4, URZ, 0xc0, !UPT ;  /* 0x0000000434047892 */ /* 0x000fe2000f8ec0ff */
[----:B----4-:R-:W-:Y:S01]  /*0f70*/  I2FP.F32.U32 R3, UR16 ;  /* 0x0000001000037c45 */ /* 0x010fe20008201000 */
[----:B------:R-:W2:Y:S03]  /*0f80*/  LDCU UR42, c[0x0][0xb24] ;  /* 0x00016480ff2a77ac */ /* 0x000ea60008000800 */
[----:B------:R-:W4:Y:S01]  /*0f90*/  F2I.U32.TRUNC.NTZ R2, R2 ;  /* 0x0000000200027305 */ /* 0x000f22000020f000 */
[----:B---3--:R-:W-:Y:S01]  /*0fa0*/  FMUL R3, R3, UR5 ;  /* 0x0000000503037c20 */ /* 0x008fe20008400000 */
[----:B------:R-:W-:Y:S01]  /*0fb0*/  UISETP.GT.U32.AND UP0, UPT, UR4, 0xffff, UPT ;  /* 0x0000ffff0400788c */ /* 0x000fe2000bf04070 */
[----:B------:R-:W3:Y:S05]  /*0fc0*/  LDCU UR28, c[0x0][0xb30] ;  /* 0x00016600ff1c77ac */ /* 0x000eea0008000800 */
[----:B------:R-:W1:Y:S01]  /*0fd0*/  F2I.U32.TRUNC.NTZ R3, R3 ;  /* 0x0000000300037305 */ /* 0x000e62000020f000 */
[----:B------:R-:W-:-:S02]  /*0fe0*/  USEL UR30, UR4, 0xffff, !UP0 ;  /* 0x0000ffff041e7887 */ /* 0x000fc4000c000000 */
[----:B------:R-:W-:Y:S01]  /*0ff0*/  USHF.L.U32 UR37, UR52, 0xc, URZ ;  /* 0x0000000c34257899 */ /* 0x000fe200080006ff */
[----:B------:R-:W-:Y:S01]  /*1000*/  UMOV UR32, 0x11 ;  /* 0x0000001100207882 */ /* 0x000fe20000000000 */
[----:B------:R-:W-:Y:S01]  /*1010*/  USEL UR31, UR55, 0xffff, !UP1 ;  /* 0x0000ffff371f7887 */ /* 0x000fe2000c800000 */
[----:B----4-:R-:W-:Y:S02]  /*1020*/  R2UR UR6, R2 ;  /* 0x00000000020672ca */ /* 0x010fe400000e0000 */
[----:B------:R-:W-:Y:S02]  /*1030*/  PRMT R2, RZ, 0x7610, R2 ;  /* 0x00007610ff027816 */ /* 0x000fe40000000002 */
[----:B-1----:R-:W-:-:S09]  /*1040*/  R2UR UR5, R3 ;  /* 0x00000000030572ca */ /* 0x002fd200000e0000 */
[----:B------:R-:W-:-:S04]  /*1050*/  UIADD3 UR4, UPT, UPT, -UR6, URZ, URZ ;  /* 0x000000ff06047290 */ /* 0x000fc8000fffe1ff */
[----:B------:R-:W-:Y:S02]  /*1060*/  UIMAD UR4, UR7, UR4, UR20 ;  /* 0x00000004070472a4 */ /* 0x000fe4000f8e0214 */
[----:B------:R-:W-:-:S04]  /*1070*/  UIADD3 UR5, UPT, UPT, -UR5, URZ, URZ ;  /* 0x000000ff05057290 */ /* 0x000fc8000fffe1ff */
[----:B------:R-:W-:Y:S01]  /*1080*/  IMAD.U32 R83, RZ, RZ, UR4 ;  /* 0x00000004ff537e24 */ /* 0x000fe2000f8e00ff */
[----:B------:R-:W-:Y:S01]  /*1090*/  UIMAD UR63, UR63, UR5, UR16 ;  /* 0x000000053f3f72a4 */ /* 0x000fe2000f8e0210 */
[----:B--23--:R-:W-:Y:S11]  /*10a0*/  BRA.U UP5, `(.L_x_17) ;  /* 0x0000000105707547 */ /* 0x00cff6000b800000 */
[----:B------:R-:W-:Y:S01]  /*10b0*/  R2UR UR4, R83 ;  /* 0x00000000530472ca */ /* 0x000fe200000e0000 */
[----:B------:R-:W-:-:S12]  /*10c0*/  UISETP.NE.AND UP1, UPT, UR63, 0x2, UPT ;  /* 0x000000023f00788c */ /* 0x000fd8000bf25270 */
[----:B------:R-:W-:Y:S02]  /*10d0*/  UISETP.NE.AND UP2, UPT, UR4, URZ, UPT ;  /* 0x000000ff0400728c */ /* 0x000fe4000bf45270 */
[----:B------:R-:W-:Y:S02]  /*10e0*/  UISETP.NE.AND UP3, UPT, UR4, 0x1, UPT ;  /* 0x000000010400788c */ /* 0x000fe4000bf65270 */
[----:B------:R-:W-:Y:S02]  /*10f0*/  UISETP.NE.AND UP0, UPT, UR63, URZ, UP2 ;  /* 0x000000ff3f00728c */ /* 0x000fe40009705270 */
[----:B------:R-:W-:Y:S02]  /*1100*/  USEL UR4, URZ, 0x10, UP3 ;  /* 0x00000010ff047887 */ /* 0x000fe40009800000 */
[----:B------:R-:W-:Y:S02]  /*1110*/  USEL UR11, URZ, 0x1, UP0 ;  /* 0x00000001ff0b7887 */ /* 0x000fe40008000000 */
[----:B------:R-:W-:-:S02]  /*1120*/  UISETP.NE.AND UP0, UPT, UR63, URZ, UPT ;  /* 0x000000ff3f00728c */ /* 0x000fc4000bf05270 */
[----:B------:R-:W-:Y:S02]  /*1130*/  USEL UR5, URZ, 0x2, UP2 ;  /* 0x00000002ff057887 */ /* 0x000fe40009000000 */
[----:B------:R-:W-:Y:S02]  /*1140*/  USEL UR9, UR4, 0x10, UP0 ;  /* 0x0000001004097887 */ /* 0x000fe40008000000 */
[----:B------:R-:W-:Y:S02]  /*1150*/  UISETP.NE.AND UP0, UPT, UR63, 0x1, UPT ;  /* 0x000000013f00788c */ /* 0x000fe4000bf05270 */
[----:B------:R-:W-:Y:S02]  /*1160*/  USEL UR4, URZ, 0x20, UP3 ;  /* 0x00000020ff047887 */ /* 0x000fe40009800000 */
[----:B------:R-:W-:Y:S02]  /*1170*/  USEL UR6, URZ, 0x4, UP2 ;  /* 0x00000004ff067887 */ /* 0x000fe40009000000 */
[----:B------:R-:W-:-:S02]  /*1180*/  USEL UR7, UR5, 0x2, UP0 ;  /* 0x0000000205077887 */ /* 0x000fc40008000000 */
[----:B------:R-:W-:Y:S02]  /*1190*/  USEL UR10, UR4, 0x20, UP0 ;  /* 0x00000020040a7887 */ /* 0x000fe40008000000 */
[----:B------:R-:W-:Y:S02]  /*11a0*/  USEL UR5, URZ, 0x40, UP3 ;  /* 0x00000040ff057887 */ /* 0x000fe40009800000 */
[----:B------:R-:W-:Y:S02]  /*11b0*/  USEL UR8, UR6, 0x4, UP1 ;  /* 0x0000000406087887 */ /* 0x000fe40008800000 */
[----:B------:R-:W-:Y:S02]  /*11c0*/  USEL UR4, URZ, 0x8, UP2 ;  /* 0x00000008ff047887 */ /* 0x000fe40009000000 */
[----:B------:R-:W-:Y:S02]  /*11d0*/  UISETP.NE.AND UP0, UPT, UR63, 0x3, UPT ;  /* 0x000000033f00788c */ /* 0x000fe4000bf05270 */
[----:B------:R-:W-:-:S02]  /*11e0*/  UIADD3 UR6, UPT, UPT, UR7, UR9, UR11 ;  /* 0x0000000907067290 */ /* 0x000fc4000fffe00b */
[----:B------:R-:W-:Y:S02]  /*11f0*/  USEL UR7, UR5, 0x40, UP1 ;  /* 0x0000004005077887 */ /* 0x000fe40008800000 */
[----:B------:R-:W-:Y:S02]  /*1200*/  USEL UR12, URZ, 0x80, UP3 ;  /* 0x00000080ff0c7887 */ /* 0x000fe40009800000 */
[----:B------:R-:W-:Y:S02]  /*1210*/  USEL UR4, UR4, 0x8, UP0 ;  /* 0x0000000804047887 */ /* 0x000fe40008000000 */
[----:B------:R-:W-:Y:S02]  /*1220*/  UIADD3 UR5, UPT, UPT, UR8, UR10, UR6 ;  /* 0x0000000a08057290 */ /* 0x000fe4000fffe006 */
[----:B------:R-:W-:Y:S02]  /*1230*/  USEL UR6, UR12, 0x80, UP0 ;  /* 0x000000800c067887 */ /* 0x000fe40008000000 */
[----:B------:R-:W-:-:S04]  /*1240*/  UIADD3 UR4, UPT, UPT, UR4, UR7, UR5 ;  /* 0x0000000704047290 */ /* 0x000fc8000fffe005 */
[----:B------:R-:W-:-:S06]  /*1250*/  UIADD3 UR4, UPT, UPT, UR4, UR6, URZ ;  /* 0x0000000604047290 */ /* 0x000fcc000fffe0ff */
[----:B------:R-:W-:-:S07]  /*1260*/  MOV R2, UR4 ;  /* 0x0000000400027c02 */ /* 0x000fce0008000f00 */
.L_x_17:
[----:B------:R-:W1:Y:S01]  /*1270*/  S2UR UR36, SR_CTAID.Z ;  /* 0x00000000002479c3 */ /* 0x000e620000002700 */
[----:B------:R-:W-:Y:S01]  /*1280*/  UISETP.GE.AND UP0, UPT, UR21, 0x1, UPT ;  /* 0x000000011500788c */ /* 0x000fe2000bf06270 */
[----:B------:R-:W-:-:S08]  /*1290*/  UMOV UR29, 0xf ;  /* 0x0000000f001d7882 */ /* 0x000fd00000000000 */
[----:B------:R-:W-:Y:S05]  /*12a0*/  BRA.U !UP0, `(.L_x_18) ;  /* 0x0000000108d47547 */ /* 0x000fea000b800000 */
[----:B------:R-:W2:Y:S01]  /*12b0*/  LDCU.128 UR12, c[0x0][0xb10] ;  /* 0x00016200ff0c77ac */ /* 0x000ea20008000c00 */
[----:B------:R-:W3:Y:S01]  /*12c0*/  LDCU UR6, c[0x0][0x370] ;  /* 0x00006e00ff0677ac */ /* 0x000ee20008000800 */
[----:B------:R-:W4:Y:S01]  /*12d0*/  LDCU UR5, c[0x0][0x374] ;  /* 0x00006e80ff0577ac */ /* 0x000f220008000800 */
[----:B------:R-:W1:Y:S01]  /*12e0*/  LDCU UR26, c[0x0][0xb0c] ;  /* 0x00016180ff1a77ac */ /* 0x000e620008000800 */
[----:B------:R-:W1:Y:S01]  /*12f0*/  LDCU UR4, c[0x0][0xb20] ;  /* 0x00016400ff0477ac */ /* 0x000e620008000800 */
[----:B------:R-:W1:Y:S01]  /*1300*/  LDCU.64 UR8, c[0x0][0xb28] ;  /* 0x00016500ff0877ac */ /* 0x000e620008000a00 */
[----:B--2---:R-:W-:Y:S02]  /*1310*/  UISETP.NE.AND UP0, UPT, UR14, 0x1, UPT ;  /* 0x000000010e00788c */ /* 0x004fe4000bf05270 */
[----:B----4-:R-:W-:Y:S02]  /*1320*/  UIMAD.WIDE.U32 UR10, UR5, UR15, URZ ;  /* 0x0000000f050a72a5 */ /* 0x010fe4000f8e00ff */
[----:B---3--:R-:W-:-:S02]  /*1330*/  UIMAD.WIDE.U32 UR22, UR6, UR12, URZ ;  /* 0x0000000c061672a5 */ /* 0x008fc4000f8e00ff */
[----:B-1----:R-:W-:Y:S02]  /*1340*/  UISETP.NE.AND UP1, UPT, UR26, 0x1, UPT ;  /* 0x000000011a00788c */ /* 0x002fe4000bf25270 */
[----:B------:R-:W-:Y:S01]  /*1350*/  UISETP.NE.AND UP2, UPT, UR21, 0x1, UPT ;  /* 0x000000011500788c */ /* 0x000fe2000bf45270 */
[----:B------:R-:W-:Y:S02]  /*1360*/  UMOV UR10, UR11 ;  /* 0x0000000b000a7c82 */ /* 0x000fe40008000000 */
[----:B------:R-:W-:Y:S01]  /*1370*/  UMOV UR22, UR23 ;  /* 0x0000001700167c82 */ /* 0x000fe20008000000 */
[----:B------:R-:W-:Y:S02]  /*1380*/  @UP0 USHF.R.U32.HI UR5, URZ, UR4, UR10 ;  /* 0x00000004ff050299 */ /* 0x000fe4000801160a */
[----:B------:R-:W-:Y:S02]  /*1390*/  UIMAD.WIDE.U32 UR24, UR20, UR15, URZ ;  /* 0x0000000f141872a5 */ /* 0x000fe4000f8e00ff */
[----:B------:R-:W-:-:S02]  /*13a0*/  UIMAD.WIDE.U32 UR10, UR5, UR8, URZ ;  /* 0x00000008050a72a5 */ /* 0x000fc4000f8e00ff */
[----:B------:R-:W-:Y:S02]  /*13b0*/  @UP1 USHF.R.U32.HI UR6, URZ, UR13, UR22 ;  /* 0x0000000dff061299 */ /* 0x000fe40008011616 */
[----:B------:R-:W-:Y:S02]  /*13c0*/  UIMAD.WIDE.U32 UR18, UR16, UR12, URZ ;  /* 0x0000000c101272a5 */ /* 0x000fe4000f8e00ff */
[----:B------:R-:W-:Y:S01]  /*13d0*/  UIMAD.WIDE.U32 UR22, UR6, UR8, URZ ;  /* 0x00000008061672a5 */ /* 0x000fe2000f8e00ff */
[----:B------:R-:W-:Y:S01]  /*13e0*/  UMOV UR24, UR25 ;  /* 0x0000001900187c82 */ /* 0x000fe20008000000 */
[----:B------:R-:W-:Y:S01]  /*13f0*/  UMOV UR10, UR11 ;  /* 0x0000000b000a7c82 */ /* 0x000fe20008000000 */
[----:B------:R-:W-:Y:S02]  /*1400*/  USHF.R.U32.HI UR24, URZ, UR4, UR24 ;  /* 0x00000004ff187299 */ /* 0x000fe40008011618 */
[----:B------:R-:W-:Y:S02]  /*1410*/  @UP2 USHF.R.U32.HI UR5, URZ, UR9, UR10 ;  /* 0x00000009ff052299 */ /* 0x000fe4000801160a */
[----:B------:R-:W-:Y:S01]  /*1420*/  UMOV UR7, UR23 ;  /* 0x0000001700077c82 */ /* 0x000fe20008000000 */
[----:B------:R-:W-:Y:S01]  /*1430*/  UMOV UR18, UR19 ;  /* 0x0000001300127c82 */ /* 0x000fe20008000000 */
[----:B------:R-:W-:-:S02]  /*1440*/  @UP2 USHF.R.U32.HI UR6, URZ, UR9, UR7 ;  /* 0x00000009ff062299 */ /* 0x000fc40008011607 */
[----:B------:R-:W-:Y:S02]  /*1450*/  USHF.R.U32.HI UR13, URZ, UR13, UR18 ;  /* 0x0000000dff0d7299 */ /* 0x000fe40008011612 */
[----:B------:R-:W-:Y:S02]  /*1460*/  USEL UR4, UR20, UR24, !UP0 ;  /* 0x0000001814047287 */ /* 0x000fe4000c000000 */
[----:B------:R-:W-:Y:S02]  /*1470*/  UIMAD UR7, UR5, UR21, URZ ;  /* 0x00000015050772a4 */ /* 0x000fe4000f8e02ff */
[----:B------:R-:W-:Y:S02]  /*1480*/  USEL UR5, UR16, UR13, !UP1 ;  /* 0x0000000d10057287 */ /* 0x000fe4000c800000 */
[----:B------:R-:W-:Y:S02]  /*1490*/  UIMAD UR12, UR6, UR21, URZ ;  /* 0x00000015060c72a4 */ /* 0x000fe4000f8e02ff */
[----:B------:R-:W-:-:S02]  /*14a0*/  UISETP.GE.AND UP0, UPT, UR4, UR7, UPT ;  /* 0x000000070400728c */ /* 0x000fc4000bf06270 */
[----:B------:R-:W-:Y:S02]  /*14b0*/  UIMAD.WIDE.U32 UR10, UR4, UR8, URZ ;  /* 0x00000008040a72a5 */ /* 0x000fe4000f8e00ff */
[----:B------:R-:W-:Y:S02]  /*14c0*/  UISETP.GE.OR UP0, UPT, UR5, UR12, UP0 ;  /* 0x0000000c0500728c */ /* 0x000fe40008706670 */
[----:B------:R-:W-:Y:S02]  /*14d0*/  UIMAD.WIDE.U32 UR12, UR5, UR8, URZ ;  /* 0x00000008050c72a5 */ /* 0x000fe4000f8e00ff */
[----:B------:R-:W-:Y:S01]  /*14e0*/  UIADD3 UR10, UPT, UPT, -UR4, URZ, URZ ;  /* 0x000000ff040a7290 */ /* 0x000fe2000fffe1ff */
[----:B------:R-:W-:Y:S01]  /*14f0*/  UMOV UR8, UR11 ;  /* 0x0000000b00087c82 */ /* 0x000fe20008000000 */
[----:B------:R-:W-:Y:S02]  /*1500*/  UIADD3 UR11, UPT, UPT, -UR5, URZ, URZ ;  /* 0x000000ff050b7290 */ /* 0x000fe4000fffe1ff */
[----:B------:R-:W-:-:S03]  /*1510*/  USHF.R.U32.HI UR8, URZ, UR9, UR8 ;  /* 0x00000009ff087299 */ /* 0x000fc60008011608 */
[----:B------:R-:W-:Y:S01]  /*1520*/  @!UP0 UMOV UR7, UR13 ;  /* 0x0000000d00078c82 */ /* 0x000fe20008000000 */
[----:B------:R-:W-:Y:S02]  /*1530*/  UIMAD UR20, UR14, UR10, UR20 ;  /* 0x0000000a0e1472a4 */ /* 0x000fe4000f8e0214 */
[----:B------:R-:W-:Y:S02]  /*1540*/  USEL UR8, UR4, UR8, !UP2 ;  /* 0x0000000804087287 */ /* 0x000fe4000d000000 */
[----:B------:R-:W-:Y:S02]  /*1550*/  @!UP0 USHF.R.U32.HI UR7, URZ, UR9, UR7 ;  /* 0x00000009ff078299 */ /* 0x000fe40008011607 */
[----:B------:R-:W-:Y:S02]  /*1560*/  UIADD3 UR9, UPT, UPT, -UR8, URZ, URZ ;  /* 0x000000ff08097290 */ /* 0x000fe4000fffe1ff */
[----:B------:R-:W-:Y:S02]  /*1570*/  @!UP0 USEL UR7, UR5, UR7, !UP2 ;  /* 0x0000000705078287 */ /* 0x000fe4000d000000 */
[----:B------:R-:W-:-:S02]  /*1580*/  UIMAD UR9, UR21, UR9, UR4 ;  /* 0x00000009150972a4 */ /* 0x000fc4000f8e0204 */
[----:B------:R-:W-:Y:S02]  /*1590*/  @!UP0 UIADD3 UR8, UPT, UPT, UR8, -UR7, URZ ;  /* 0x8000000708088290 */ /* 0x000fe4000fffe0ff */
[----:B------:R-:W-:Y:S02]  /*15a0*/  @!UP0 UIMAD UR6, UR9, UR6, UR7 ;  /* 0x00000006090682a4 */ /* 0x000fe4000f8e0207 */
[----:B------:R-:W-:Y:S02]  /*15b0*/  @!UP0 UIMAD UR4, UR8, UR21, UR5 ;  /* 0x00000015080482a4 */ /* 0x000fe4000f8e0205 */
[----:B------:R-:W-:Y:S02]  /*15c0*/  UIMAD UR16, UR26, UR11, UR16 ;  /* 0x0000000b1a1072a4 */ /* 0x000fe4000f8e0210 */
[----:B------:R-:W-:Y:S01]  /*15d0*/  UIMAD UR20, UR4, UR14, UR20 ;  /* 0x0000000e041472a4 */ /* 0x000fe2000f8e0214 */
[----:B------:R-:W-:Y:S02]  /*15e0*/  @!UP0 UMOV UR5, UR6 ;  /* 0x0000000600058c82 */ /* 0x000fe40008000000 */
[----:B------:R-:W-:-:S12]  /*15f0*/  UIMAD UR16, UR5, UR26, UR16 ;  /* 0x0000001a051072a4 */ /* 0x000fd8000f8e0210 */
.L_x_18:
[----:B------:R-:W-:Y:S02]  /*1600*/  UISETP.NE.AND UP1, UPT, UR28, 0x1, UPT ;  /* 0x000000011c00788c */ /* 0x000fe4000bf25270 */
[----:B------:R-:W-:Y:S02]  /*1610*/  ULOP3.LUT UR31, UR31, 0xffff, URZ, 0xc0, !UPT ;  /* 0x0000ffff1f1f7892 */ /* 0x000fe4000f8ec0ff */
[----:B------:R-:W-:Y:S02]  /*1620*/  ULOP3.LUT UR30, UR30, 0xffff, URZ, 0xc0, !UPT ;  /* 0x0000ffff1e1e7892 */ /* 0x000fe4000f8ec0ff */
[----:B------:R-:W-:Y:S02]  /*1630*/  UISETP.NE.AND UP0, UPT, UR17, 0x2, UPT ;  /* 0x000000021100788c */ /* 0x000fe4000bf05270 */
[----:B------:R-:W-:Y:S02]  /*1640*/  ULOP3.LUT UR38, UR38, 0x800, URZ, 0xc0, !UPT ;  /* 0x0000080026267892 */ /* 0x000fe4000f8ec0ff */
[----:B------:R-:W-:-:S02]  /*1650*/  ULOP3.LUT UR37, UR37, 0x3000, URZ, 0xc0, !UPT ;  /* 0x0000300025257892 */ /* 0x000fc4000f8ec0ff */
[----:B------:R-:W-:Y:S02]  /*1660*/  USHF.L.U32 UR31, UR32, UR31, URZ ;  /* 0x0000001f201f7299 */ /* 0x000fe400080006ff */
[----:B------:R-:W-:Y:S01]  /*1670*/  USHF.L.U32 UR30, UR29, UR30, URZ ;  /* 0x0000001e1d1e7299 */ /* 0x000fe200080006ff */
[----:B------:R-:W-:Y:S11]  /*1680*/  BRA.U UP1, `(.L_x_19) ;  /* 0x0000000101447547 */ /* 0x000ff6000b800000 */
[----:B------:R-:W2:Y:S01]  /*1690*/  LDCU.128 UR8, c[0x0][0xb10] ;  /* 0x00016200ff0877ac */ /* 0x000ea20008000c00 */
[----:B------:R-:W3:Y:S01]  /*16a0*/  LDCU UR12, c[0x0][0xb0c] ;  /* 0x00016180ff0c77ac */ /* 0x000ee20008000800 */
[----:B------:R-:W4:Y:S01]  /*16b0*/  LDCU UR13, c[0x0][0xb20] ;  /* 0x00016400ff0d77ac */ /* 0x000f220008000800 */
[----:B--2---:R-:W-:Y:S02]  /*16c0*/  UIMAD.WIDE.U32 UR6, UR16, UR8, URZ ;  /* 0x00000008100672a5 */ /* 0x004fe4000f8e00ff */
[----:B------:R-:W-:Y:S02]  /*16d0*/  UIMAD.WIDE.U32 UR4, UR20, UR11, URZ ;  /* 0x0000000b140472a5 */ /* 0x000fe4000f8e00ff */
[----:B---3--:R-:W-:Y:S02]  /*16e0*/  UISETP.NE.AND UP2, UPT, UR12, 0x1, UPT ;  /* 0x000000010c00788c */ /* 0x008fe4000bf45270 */
[----:B------:R-:W-:Y:S01]  /*16f0*/  UISETP.NE.AND UP1, UPT, UR10, 0x1, UPT ;  /* 0x000000010a00788c */ /* 0x000fe2000bf25270 */
[----:B------:R-:W-:-:S02]  /*1700*/  UMOV UR6, UR7 ;  /* 0x0000000700067c82 */ /* 0x000fc40008000000 */
[----:B------:R-:W-:Y:S01]  /*1710*/  UMOV UR4, UR5 ;  /* 0x0000000500047c82 */ /* 0x000fe20008000000 */
[----:B------:R-:W-:Y:S02]  /*1720*/  USHF.R.U32.HI UR9, URZ, UR9, UR6 ;  /* 0x00000009ff097299 */ /* 0x000fe40008011606 */
[----:B----4-:R-:W-:Y:S02]  /*1730*/  USHF.R.U32.HI UR4, URZ, UR13, UR4 ;  /* 0x0000000dff047299 */ /* 0x010fe40008011604 */
[----:B------:R-:W-:Y:S02]  /*1740*/  USEL UR5, UR16, UR9, !UP2 ;  /* 0x0000000910057287 */ /* 0x000fe4000d000000 */
[----:B------:R-:W-:-:S04]  /*1750*/  USEL UR4, UR20, UR4, !UP1 ;  /* 0x0000000414047287 */ /* 0x000fc8000c800000 */
[----:B------:R-:W-:Y:S02]  /*1760*/  UIADD3 UR6, UPT, UPT, UR5, -UR4, URZ ;  /* 0x8000000405067290 */ /* 0x000fe4000fffe0ff */
[----:B------:R-:W-:Y:S02]  /*1770*/  UIADD3 UR4, UPT, UPT, -UR5, UR4, URZ ;  /* 0x0000000405047290 */ /* 0x000fe4000fffe1ff */
[----:B------:R-:W-:Y:S02]  /*1780*/  UIMAD UR20, UR6, UR10, UR20 ;  /* 0x0000000a061472a4 */ /* 0x000fe4000f8e0214 */
[----:B------:R-:W-:-:S12]  /*1790*/  UIMAD UR16, UR4, UR12, UR16 ;  /* 0x0000000c041072a4 */ /* 0x000fd8000f8e0210 */
.L_x_19:
[----:B------:R-:W-:Y:S05]  /*17a0*/  BRA.U !UP6, `(.L_x_20) ;  /* 0x000000010e0c7547 */ /* 0x000fea000b800000 */
[----:B------:R-:W-:Y:S01]  /*17b0*/  UCGABAR_WAIT ;  /* 0x0000000000007dc7 */ /* 0x000fe20008000000 */
[----:B------:R-:W-:Y:S01]  /*17c0*/  CCTL.IVALL ;  /* 0x00000000ff00798f */ /* 0x000fe20002000000 */
[----:B------:R-:W-:Y:S05]  /*17d0*/  BRA `(.L_x_21) ;  /* 0x0000000000047947 */ /* 0x000fea0003800000 */
.L_x_20:
[----:B------:R-:W-:Y:S06]  /*17e0*/  BAR.SYNC.DEFER_BLOCKING 0x0 ;  /* 0x0000000000007b1d */ /* 0x000fec0000010000 */
.L_x_21:
[----:B------:R-:W-:Y:S05]  /*17f0*/  BRA.U UP0, `(.L_x_22) ;  /* 0x0000001500187547 */ /* 0x000fea000b800000 */
[----:B------:R-:W2:Y:S01]  /*1800*/  LDCU UR6, c[0x0][0x38c] ;  /* 0x00007180ff0677ac */ /* 0x000ea20008000800 */
[----:B------:R-:W-:Y:S01]  /*1810*/  PLOP3.LUT P2, PT, PT, PT, UP4, 0x80, 0x8 ;  /* 0x000000000008781c */ /* 0x000fe20003f4f048 */
[----:B------:R-:W-:Y:S01]  /*1820*/  IMAD.MOV.U32 R12, RZ, RZ, 0x1 ;  /* 0x00000001ff0c7424 */ /* 0x000fe200078e00ff */
[----:B------:R-:W-:Y:S01]  /*1830*/  ISETP.EQ.OR P3, PT, R0, RZ, P4 ;  /* 0x000000ff0000720c */ /* 0x000fe20002762670 */
[----:B------:R-:W-:Y:S01]  /*1840*/  UISETP.NE.AND UP1, UPT, UR17, URZ, UPT ;  /* 0x000000ff1100728c */ /* 0x000fe2000bf25270 */
[----:B------:R-:W-:Y:S02]  /*1850*/  PLOP3.LUT P2, PT, P2, PT, PT, 0x8, 0x80 ;  /* 0x000000000080781c */ /* 0x000fe4000174e170 */
[----:B------:R-:W-:Y:S01]  /*1860*/  CS2R R10, SRZ ;  /* 0x00000000000a7805 */ /* 0x000fe2000001ff00 */
[----:B------:R-:W-:Y:S01]  /*1870*/  IMAD.MOV.U32 R9, RZ, RZ, RZ ;  /* 0x000000ffff097224 */ /* 0x000fe200078e00ff */
[----:B------:R-:W3:Y:S01]  /*1880*/  LDCU UR49, c[0x0][0x370] ;  /* 0x00006e00ff3177ac */ /* 0x000ee20008000800 */
[----:B------:R-:W-:Y:S01]  /*1890*/  IMAD.MOV.U32 R8, RZ, RZ, 0x1 ;  /* 0x00000001ff087424 */ /* 0x000fe200078e00ff */
[----:B------:R-:W4:Y:S01]  /*18a0*/  LDCU.64 UR46, c[0x0][0x348] ;  /* 0x00006900ff2e77ac */ /* 0x000f220008000a00 */
[----:B------:R-:W1:Y:S01]  /*18b0*/  LDCU UR48, c[0x0][0x374] ;  /* 0x00006e80ff3077ac */ /* 0x000e620008000800 */
[----:B--2---:R-:W-:-:S02]  /*18c0*/  UIADD3 UR5, UPT, UPT, UR6, 0x7f, URZ ;  /* 0x0000007f06057890 */ /* 0x004fc4000fffe0ff */
[----:B------:R-:W-:Y:S02]  /*18d0*/  UIADD3 UR56, UPT, UPT, UR6, 0xfe, URZ ;  /* 0x000000fe06387890 */ /* 0x000fe4000fffe0ff */
[----:B------:R-:W-:Y:S02]  /*18e0*/  USHF.R.S32.HI UR4, URZ, 0x1f, UR5 ;  /* 0x0000001fff047899 */ /* 0x000fe40008011405 */
[----:B------:R-:W-:Y:S02]  /*18f0*/  USEL UR40, UR40, 0x2, UP1 ;  /* 0x0000000228287887 */ /* 0x000fe40008800000 */
[----:B------:R-:W-:Y:S02]  /*1900*/  ULEA.HI UR4, UR4, UR5, URZ, 0x7 ;  /* 0x0000000504047291 */ /* 0x000fe4000f8f38ff */
[----:B------:R-:W-:Y:S02]  /*1910*/  USHF.L.U32 UR5, UR27, 0x5, URZ ;  /* 0x000000051b057899 */ /* 0x000fe400080006ff */
[----:B------:R-:W-:-:S02]  /*1920*/  USHF.R.S32.HI UR51, URZ, 0x7, UR4 ;  /* 0x00000007ff337899 */ /* 0x000fc40008011404 */
[----:B------:R-:W-:Y:S02]  /*1930*/  UIADD3 UR4, UPT, UPT, UR6, -0x1, URZ ;  /* 0xffffffff06047890 */ /* 0x000fe4000fffe0ff */
[----:B------:R-:W-:Y:S02]  /*1940*/  UISETP.LT.U32.AND UP0, UPT, UR51, 0x2, UPT ;  /* 0x000000023300788c */ /* 0x000fe4000bf01070 */
[----:B------:R-:W-:Y:S02]  /*1950*/  UISETP.GE.U32.AND UP2, UPT, UR4, -0xff, UPT ;  /* 0xffffff010400788c */ /* 0x000fe4000bf46070 */
[----:B------:R-:W-:Y:S02]  /*1960*/  USEL UR50, UR51, 0x2, UP0 ;  /* 0x0000000233327887 */ /* 0x000fe40008000000 */
[----:B------:R-:W-:Y:S02]  /*1970*/  ULOP3.LUT UR53, UR5, 0x20, URZ, 0xe2, !UPT ;  /* 0x0000002005357892 */ /* 0x000fe4000f8ee2ff */
[----:B------:R-:W-:-:S02]  /*1980*/  UIADD3 UR39, UPT, UPT, UR50, -0x1, URZ ;  /* 0xffffffff32277890 */ /* 0x000fc4000fffe0ff */
[----:B------:R-:W-:Y:S01]  /*1990*/  UIADD3 UR54, UPT, UPT, UR51, -UR50, URZ ;  /* 0x8000003233367290 */ /* 0x000fe2000fffe0ff */
[----:B------:R-:W-:Y:S02]  /*19a0*/  UMOV UR29, URZ ;  /* 0x000000ff001d7c82 */ /* 0x000fe40008000000 */
[----:B------:R-:W-:-:S04]  /*19b0*/  @UP2 UIADD3 UR39, UPT, UPT, UR50, URZ, URZ ;  /* 0x000000ff32272290 */ /* 0x000fc8000fffe0ff */
[----:B-1-34-:R-:W-:-:S12]  /*19c0*/  UIADD3 UR39, UPT, UPT, UR39, 0x1, URZ ;  /* 0x0000000127277890 */ /* 0x01afd8000fffe0ff */
.L_x_46:
[----:B------:R-:W-:Y:S01]  /*19d0*/  UISETP.NE.AND UP0, UPT, UR52, URZ, UPT ;  /* 0x000000ff3400728c */ /* 0x000fe2000bf05270 */
[----:B-1----:R-:W1:Y:S08]  /*19e0*/  S2UR UR52, SR_CgaCtaId ;  /* 0x00000000003479c3 */ /* 0x002e700000008800 */
[----:B---3--:R-:W-:Y:S05]  /*19f0*/  BRA.U UP0, `(.L_x_23) ;  /* 0x0000000100347547 */ /* 0x008fea000b800000 */
[----:B------:R-:W2:Y:S01]  /*1a00*/  S2R R0, SR_CgaCtaId ;  /* 0x0000000000007919 */ /* 0x000ea20000008800 */
[----:B------:R-:W-:Y:S02]  /*1a10*/  MOV R3, 0x400 ;  /* 0x0000040000037802 */ /* 0x000fe40000000f00 */
[----:B------:R-:W-:Y:S02]  /*1a20*/  SHF.L.U32 R2, R8, 0x1f, RZ ;  /* 0x0000001f08027819 */ /* 0x000fe400000006ff */
[----:B--2---:R-:W-:-:S05]  /*1a30*/  LEA R0, R0, R3, 0x18 ;  /* 0x0000000300007211 */ /* 0x004fca00078ec0ff */
[----:B------:R-:W-:-:S04]  /*1a40*/  IMAD R3, R9, 0x8, R0 ;  /* 0x0000000809037824 */ /* 0x000fc800078e0200 */
[----:B------:R-:W2:Y:S02]  /*1a50*/  SYNCS.PHASECHK.TRANS64.TRYWAIT P0, [R3+URZ+0xe0], R2 ;  /* 0x0000e002030075a7 */ /* 0x000ea400080011ff */
[----:B--2---:R-:W-:Y:S05]  /*1a60*/  @!P0 BRA `(.L_x_24) ;  /* 0x0000008000048947 */ /* 0x004fea0003800000 */
.L_x_140:
[----:B------:R-:W-:Y:S01]  /*1a70*/  VIADD R9, R9, 0x1 ;  /* 0x0000000109097836 */ /* 0x000fe20000000000 */
[----:B------:R2:W-:Y:S04]  /*1a80*/  SYNCS.ARRIVE.TRANS64.A1T0 RZ, [R3+URZ+0xd0], RZ ;  /* 0x0000d0ff03ff79a7 */ /* 0x0005e800081000ff */
[----:B------:R-:W-:-:S04]  /*1a90*/  ISETP.NE.AND P0, PT, R9, 0x2, PT ;  /* 0x000000020900780c */ /* 0x000fc80003f05270 */
[----:B------:R-:W-:Y:S02]  /*1aa0*/  SEL R9, R9, RZ, P0 ;  /* 0x000000ff09097207 */ /* 0x000fe40000000000 */
[----:B--2---:R-:W-:-:S04]  /*1ab0*/  SEL R3, RZ, 0x1, P0 ;  /* 0x00000001ff037807 */ /* 0x004fc80000000000 */
[----:B------:R-:W-:Y:S02]  /*1ac0*/  LOP3.LUT R8, R8, R3, RZ, 0x3c, !PT ;  /* 0x0000000308087212 */ /* 0x000fe400078e3cff */
.L_x_23:
[----:B------:R-:W-:Y:S01]  /*1ad0*/  UMOV UR21, 0x400 ;  /* 0x0000040000157882 */ /* 0x000fe20000000000 */
[----:B------:R-:W-:Y:S01]  /*1ae0*/  SHF.L.U32 R0, R12, 0x1f, RZ ;  /* 0x0000001f0c007819 */ /* 0x000fe200000006ff */
[----:B-1----:R-:W-:Y:S02]  /*1af0*/  ULEA UR21, UR52, UR21, 0x18 ;  /* 0x0000001534157291 */ /* 0x002fe4000f8ec0ff */
[----:B------:R-:W-:Y:S02]  /*1b00*/  UISETP.GE.U32.AND UP0, UPT, UR56, 0xff, UPT ;  /* 0x000000ff3800788c */ /* 0x000fe4000bf06070 */
[----:B------:R-:W-:Y:S02]  /*1b10*/  ULEA UR4, UR29, UR21, 0x3 ;  /* 0x000000151d047291 */ /* 0x000fe4000f8e18ff */
[----:B------:R-:W-:Y:S02]  /*1b20*/  ULEA UR19, UR20, UR55, 0x2 ;  /* 0x0000003714137291 */ /* 0x000fe4000f8e10ff */
[----:B------:R-:W-:-:S02]  /*1b30*/  ULEA UR35, UR16, UR53, 0x6 ;  /* 0x0000003510237291 */ /* 0x000fc4000f8e30ff */
[----:B------:R-:W-:Y:S01]  /*1b40*/  USHF.L.U32 UR19, UR19, 0x6, URZ ;  /* 0x0000000613137899 */ /* 0x000fe200080006ff */
[----:B------:R-:W-:Y:S02]  /*1b50*/  UMOV UR7, URZ ;  /* 0x000000ff00077c82 */ /* 0x000fe40008000000 */
[----:B------:R1:W2:Y:S01]  /*1b60*/  SYNCS.PHASECHK.TRANS64.TRYWAIT P1, [UR4+0x10], R0 ;  /* 0x00001000ff0075a7 */ /* 0x0002a20008021104 */
[----:B------:R-:W-:Y:S08]  /*1b70*/  BRA.U !UP0, `(.L_x_25) ;  /* 0x00000005080c7547 */ /* 0x000ff0000b800000 */
[----:B------:R-:W-:Y:S01]  /*1b80*/  UMOV UR13, URZ ;  /* 0x000000ff000d7c82 */ /* 0x000fe20008000000 */
[----:B------:R-:W-:-:S05]  /*1b90*/  UMOV UR5, UR29 ;  /* 0x0000001d00057c82 */ /* 0x000fca0008000000 */
.L_x_33:
[----:B------:R-:W-:Y:S01]  /*1ba0*/  ULEA UR33, UR5, UR21, 0x3 ;  /* 0x0000001505217291 */ /* 0x000fe2000f8e18ff */
[----:B--2---:R-:W-:Y:S01]  /*1bb0*/  @!P4 MOV R2, 0x14000 ;  /* 0x000140000002c802 */ /* 0x004fe20000000f00 */
[----:B--23--:R-:W-:Y:S10]  /*1bc0*/  @P1 BRA `(.L_x_26) ;  /* 0x00000000000c1947 */ /* 0x00cff40003800000 */
[----:B------:R-:W-:-:S04]  /*1bd0*/  SHF.L.U32 R3, R12, 0x1f, RZ ;  /* 0x0000001f0c037819 */ /* 0x000fc800000006ff */
[----:B------:R-:W2:Y:S02]  /*1be0*/  SYNCS.PHASECHK.TRANS64.TRYWAIT P0, [UR33+0x10], R3 ;  /* 0x00001003ff0075a7 */ /* 0x000ea40008001121 */
[----:B--2---:R-:W-:Y:S05]  /*1bf0*/  @!P0 BRA `(.L_x_27) ;  /* 0x0000007c00b48947 */ /* 0x004fea0003800000 */
.L_x_26:
[----:B------:R2:W-:Y:S01]  /*1c00*/  @!P4 SYNCS.ARRIVE.TRANS64 RZ, [UR33], R2 ;  /* 0x00000002ffffc9a7 */ /* 0x0005e20008000021 */
[----:B------:R-:W-:-:S04]  /*1c10*/  ULOP3.LUT UR4, UR40, 0x2, URZ, 0xfc, !UPT ;  /* 0x0000000228047892 */ /* 0x000fc8000f8efcff */
[----:B------:R-:W-:-:S09]  /*1c20*/  UISETP.NE.AND UP0, UPT, UR4, 0x2, UPT ;  /* 0x000000020400788c */ /* 0x000fd2000bf05270 */
[----:B------:R-:W-:Y:S05]  /*1c30*/  BRA.U UP0, `(.L_x_28) ;  /* 0x0000000100047547 */ /* 0x000fea000b800000 */
[----:B------:R-:W-:Y:S05]  /*1c40*/  BPT.TRAP 0x1 ;  /* 0x000000040000795c */ /* 0x000fea0000300000 */
.L_x_28:
[----:B------:R-:W-:Y:S04]  /*1c50*/  BSSY.RECONVERGENT B0, `(.L_x_29) ;  /* 0x0000003000007945 */ /* 0x000fe80003800200 */
[----:B------:R-:W-:Y:S05]  /*1c60*/  @P3 BRA `(.L_x_30) ;  /* 0x0000000000043947 */ /* 0x000fea0003800000 */
[----:B------:R-:W-:Y:S05]  /*1c70*/  BPT.TRAP 0x1 ;  /* 0x000000040000795c */ /* 0x000fea0000300000 */
.L_x_30:
[----:B------:R-:W-:Y:S05]  /*1c80*/  BSYNC.RECONVERGENT B0 ;  /* 0x0000000000007941 */ /* 0x000fea0003800200 */
.L_x_29:
[----:B------:R-:W-:Y:S01]  /*1c90*/  UIADD3 UR4, UPT, UPT, UR5, 0x1, URZ ;  /* 0x0000000105047890 */ /* 0x000fe2000fffe0ff */
[----:B------:R-:W-:Y:S01]  /*1ca0*/  BSSY.RECONVERGENT B0, `(.L_x_31) ;  /* 0x000002b000007945 */ /* 0x000fe20003800200 */
[----:B------:R-:W-:Y:S02]  /*1cb0*/  ELECT P0, URZ, PT ;  /* 0x0000000000ff782f */ /* 0x000fe40003800000 */
[----:B------:R-:W-:-:S04]  /*1cc0*/  UISETP.NE.AND UP0, UPT, UR4, 0x2, UPT ;  /* 0x000000020400788c */ /* 0x000fc8000bf05270 */
[----:B------:R-:W-:Y:S02]  /*1cd0*/  USEL UR6, URZ, 0x1, UP0 ;  /* 0x00000001ff067887 */ /* 0x000fe40008000000 */
[----:B------:R-:W-:-:S04]  /*1ce0*/  USEL UR29, UR4, URZ, UP0 ;  /* 0x000000ff041d7287 */ /* 0x000fc80008000000 */
[----:B------:R-:W-:Y:S01]  /*1cf0*/  ULEA UR4, UR29, UR21, 0x3 ;  /* 0x000000151d047291 */ /* 0x000fe2000f8e18ff */
[----:B------:R-:W-:-:S04]  /*1d00*/  LOP3.LUT R12, R12, UR6, RZ, 0x3c, !PT ;  /* 0x000000060c0c7c12 */ /* 0x000fc8000f8e3cff */
[----:B-1----:R-:W-:-:S04]  /*1d10*/  SHF.L.U32 R0, R12, 0x1f, RZ ;  /* 0x0000001f0c007819 */ /* 0x002fc800000006ff */
[----:B------:R1:W3:Y:S01]  /*1d20*/  SYNCS.PHASECHK.TRANS64.TRYWAIT P1, [UR4+0x10], R0 ;  /* 0x00001000ff0075a7 */ /* 0x0002e20008021104 */
[----:B------:R-:W-:Y:S05]  /*1d30*/  @!P0 BRA `(.L_x_32) ;  /* 0x0000000000848947 */ /* 0x000fea0003800000 */
[----:B------:R-:W-:Y:S02]  /*1d40*/  ULEA UR24, UR5, UR38, 0xd ;  /* 0x0000002605187291 */ /* 0x000fe4000f8e68ff */
[----:B------:R-:W-:Y:S02]  /*1d50*/  ULEA UR8, UR5, UR37, 0xf ;  /* 0x0000002505087291 */ /* 0x000fe4000f8e78ff */
[----:B------:R-:W-:Y:S02]  /*1d60*/  UIADD3 UR6, UP1, UPT, UR46, 0x80, URZ ;  /* 0x000000802e067890 */ /* 0x000fe4000ff3e0ff */
[----:B------:R-:W-:Y:S02]  /*1d70*/  ULEA UR24, UR24, UR21, 0x1 ;  /* 0x0000001518187291 */ /* 0x000fe4000f8e08ff */
[----:B------:R-:W-:Y:S02]  /*1d80*/  USHF.L.U32 UR34, UR13, 0x7, URZ ;  /* 0x000000070d227899 */ /* 0x000fe400080006ff */
[----:B------:R-:W-:-:S02]  /*1d90*/  UIADD3 UR14, UP0, UPT, UR46, 0x180, URZ ;  /* 0x000001802e0e7890 */ /* 0x000fc4000ff1e0ff */
[----:B------:R-:W-:Y:S02]  /*1da0*/  ULEA UR8, UR8, UR21, 0x1 ;  /* 0x0000001508087291 */ /* 0x000fe4000f8e08ff */
[----:B------:R-:W-:Y:S02]  /*1db0*/  UIADD3.X UR7, UPT, UPT, URZ, UR47, URZ, UP1, !UPT ;  /* 0x0000002fff077290 */ /* 0x000fe40008ffe4ff */
[----:B------:R-:W-:Y:S02]  /*1dc0*/  UIADD3 UR32, UPT, UPT, UR24, 0x8800, URZ ;  /* 0x0000880018207890 */ /* 0x000fe4000fffe0ff */
[----:B------:R-:W-:Y:S02]  /*1dd0*/  UPRMT UR4, URZ, 0x5410, UR31 ;  /* 0x00005410ff047896 */ /* 0x000fe4000800001f */
[----:B------:R-:W-:Y:S02]  /*1de0*/  UIADD3 UR26, UPT, UPT, UR34, 0x40, URZ ;  /* 0x00000040221a7890 */ /* 0x000fe4000fffe0ff */
[----:B------:R-:W-:-:S02]  /*1df0*/  UIADD3 UR24, UPT, UPT, UR24, 0xa800, URZ ;  /* 0x0000a80018187890 */ /* 0x000fc4000fffe0ff */
[----:B------:R-:W-:Y:S02]  /*1e00*/  UIADD3.X UR15, UPT, UPT, URZ, UR47, URZ, UP0, !UPT ;  /* 0x0000002fff0f7290 */ /* 0x000fe400087fe4ff */
[----:B------:R-:W-:Y:S02]  /*1e10*/  UIADD3 UR16, UPT, UPT, UR8, 0x10800, URZ ;  /* 0x0001080008107890 */ /* 0x000fe4000fffe0ff */
[----:B------:R-:W-:Y:S02]  /*1e20*/  UPRMT UR22, URZ, 0x5410, UR30 ;  /* 0x00005410ff167896 */ /* 0x000fe4000800001e */
[----:B------:R-:W-:Y:S01]  /*1e30*/  UIADD3 UR8, UPT, UPT, UR8, 0x18800, URZ ;  /* 0x0001880008087890 */ /* 0x000fe2000fffe0ff */
[----:B------:R-:W-:Y:S01]  /*1e40*/  UMOV UR44, 0x0 ;  /* 0x00000000002c7882 */ /* 0x000fe20000000000 */
[----:B------:R-:W-:Y:S01]  /*1e50*/  UMOV UR45, 0x10000000 ;  /* 0x10000000002d7882 */ /* 0x000fe20000000000 */
[----:B------:R-:W-:Y:S01]  /*1e60*/  UMOV UR25, UR33 ;  /* 0x0000002100197c82 */ /* 0x000fe20008000000 */
[----:B------:R-:W-:Y:S01]  /*1e70*/  UMOV UR27, UR35 ;  /* 0x00000023001b7c82 */ /* 0x000fe20008000000 */
[----:B------:R-:W-:Y:S01]  /*1e80*/  UMOV UR28, UR36 ;  /* 0x00000024001c7c82 */ /* 0x000fe20008000000 */
[----:B------:R-:W-:Y:S01]  /*1e90*/  UMOV UR17, UR33 ;  /* 0x0000002100117c82 */ /* 0x000fe20008000000 */
[----:B------:R-:W-:Y:S01]  /*1ea0*/  UMOV UR20, UR36 ;  /* 0x0000002400147c82 */ /* 0x000fe20008000000 */
[----:B------:R-:W-:Y:S01]  /*1eb0*/  UMOV UR18, UR34 ;  /* 0x0000002200127c82 */ /* 0x000fe20008000000 */
[----:B------:R4:W-:Y:S01]  /*1ec0*/  UTMALDG.3D.MULTICAST [UR32], [UR6], UR4, desc[UR44] ;  /* 0x00002c20060073b4 */ /* 0x0009e20008011804 */
[----:B------:R-:W-:Y:S01]  /*1ed0*/  UMOV UR9, UR33 ;  /* 0x0000002100097c82 */ /* 0x000fe20008000000 */
[----:B------:R-:W-:Y:S01]  /*1ee0*/  UMOV UR11, UR19 ;  /* 0x00000013000b7c82 */ /* 0x000fe20008000000 */
[----:B------:R-:W-:Y:S01]  /*1ef0*/  UMOV UR12, UR36 ;  /* 0x00000024000c7c82 */ /* 0x000fe20008000000 */
[----:B------:R-:W-:Y:S01]  /*1f00*/  UMOV UR10, UR26 ;  /* 0x0000001a000a7c82 */ /* 0x000fe20008000000 */
[----:B------:R4:W-:Y:S01]  /*1f10*/  UTMALDG.3D.MULTICAST [UR24], [UR6], UR4, desc[UR44] ;  /* 0x00002c18060073b4 */ /* 0x0009e20008011804 */
[----:B------:R4:W-:Y:S01]  /*1f20*/  UTMALDG.3D.MULTICAST [UR16], [UR14], UR22, desc[UR44] ;  /* 0x00002c100e0073b4 */ /* 0x0009e20008011816 */
[----:B------:R4:W-:Y:S02]  /*1f30*/  UTMALDG.3D.MULTICAST [UR8], [UR14], UR22, desc[UR44] ;  /* 0x00002c080e0073b4 */ /* 0x0009e40008011816 */
[----:B----4-:R-:W-:Y:S01]  /*1f40*/  NOP ;  /* 0x0000000000007918 */ /* 0x010fe20000000000 */
.L_x_32:
[----:B------:R-:W-:Y:S05]  /*1f50*/  BSYNC.RECONVERGENT B0 ;  /* 0x0000000000007941 */ /* 0x000fea0003800200 */
.L_x_31:
[----:B------:R-:W-:Y:S01]  /*1f60*/  UIADD3 UR13, UPT, UPT, UR13, 0x1, URZ ;  /* 0x000000010d0d7890 */ /* 0x000fe2000fffe0ff */
[----:B------:R-:W-:Y:S01]  /*1f70*/  UMOV UR5, UR29 ;  /* 0x0000001d00057c82 */ /* 0x000fe20008000000 */
[----:B------:R-:W-:Y:S02]  /*1f80*/  UMOV UR7, UR39 ;  /* 0x0000002700077c82 */ /* 0x000fe40008000000 */
[----:B------:R-:W-:-:S09]  /*1f90*/  UISETP.NE.AND UP0, UPT, UR13, UR39, UPT ;  /* 0x000000270d00728c */ /* 0x000fd2000bf05270 */
[----:B------:R-:W-:Y:S05]  /*1fa0*/  BRA.U UP0, `(.L_x_33) ;  /* 0xfffffff900fc7547 */ /* 0x000fea000b83ffff */
.L_x_25:
[----:B------:R-:W-:Y:S01]  /*1fb0*/  ULEA UR4, UR29, UR21, 0x3 ;  /* 0x000000151d047291 */ /* 0x000fe2000f8e18ff */
[----:B-1----:R-:W-:Y:S01]  /*1fc0*/  SHF.L.U32 R0, R12, 0x1f, RZ ;  /* 0x0000001f0c007819 */ /* 0x002fe200000006ff */
[----:B------:R-:W-:Y:S01]  /*1fd0*/  @!P2 SYNCS.ARRIVE.TRANS64.A1T0 RZ, [UR21+0x68], RZ ;  /* 0x000068ffffffa9a7 */ /* 0x000fe20008100015 */
[----:B------:R-:W-:-:S06]  /*1fe0*/  UISETP.GT.AND UP0, UPT, UR51, UR50, UPT ;  /* 0x000000323300728c */ /* 0x000fcc000bf04270 */
[----:B--23--:R1:W2:Y:S03]  /*1ff0*/  SYNCS.PHASECHK.TRANS64.TRYWAIT P1, [UR4+0x10], R0 ;  /* 0x00001000ff0075a7 */ /* 0x00c2a60008021104 */
[----:B------:R-:W-:Y:S05]  /*2000*/  BRA.U !UP0, `(.L_x_34) ;  /* 0x0000000508087547 */ /* 0x000fea000b800000 */
[----:B------:R-:W-:Y:S01]  /*2010*/  UIADD3 UR13, UPT, UPT, UR54, UR7, URZ ;  /* 0x00000007360d7290 */ /* 0x000fe2000fffe0ff */
[----:B------:R-:W-:-:S11]  /*2020*/  UMOV UR5, UR29 ;  /* 0x0000001d00057c82 */ /* 0x000fd60008000000 */
.L_x_42:
[----:B------:R-:W-:Y:S01]  /*2030*/  ULEA UR33, UR5, UR21, 0x3 ;  /* 0x0000001505217291 */ /* 0x000fe2000f8e18ff */
[----:B--2---:R-:W-:Y:S01]  /*2040*/  @!P4 MOV R2, 0x14000 ;  /* 0x000140000002c802 */ /* 0x004fe20000000f00 */
[----:B--23--:R-:W-:Y:S10]  /*2050*/  @P1 BRA `(.L_x_35) ;  /* 0x00000000000c1947 */ /* 0x00cff40003800000 */
[----:B------:R-:W-:-:S04]  /*2060*/  SHF.L.U32 R3, R12, 0x1f, RZ ;  /* 0x0000001f0c037819 */ /* 0x000fc800000006ff */
[----:B------:R-:W2:Y:S02]  /*2070*/  SYNCS.PHASECHK.TRANS64.TRYWAIT P0, [UR33+0x10], R3 ;  /* 0x00001003ff0075a7 */ /* 0x000ea40008001121 */
[----:B--2---:R-:W-:Y:S05]  /*2080*/  @!P0 BRA `(.L_x_36) ;  /* 0x0000007800a88947 */ /* 0x004fea0003800000 */
.L_x_35:
[----:B------:R2:W-:Y:S01]  /*2090*/  @!P4 SYNCS.ARRIVE.TRANS64 RZ, [UR33], R2 ;  /* 0x00000002ffffc9a7 */ /* 0x0005e20008000021 */
[----:B------:R-:W-:-:S04]  /*20a0*/  ULOP3.LUT UR4, UR40, 0x2, URZ, 0xfc, !UPT ;  /* 0x0000000228047892 */ /* 0x000fc8000f8efcff */
[----:B------:R-:W-:-:S09]  /*20b0*/  UISETP.NE.AND UP0, UPT, UR4, 0x2, UPT ;  /* 0x000000020400788c */ /* 0x000fd2000bf05270 */
[----:B------:R-:W-:Y:S05]  /*20c0*/  BRA.U UP0, `(.L_x_37) ;  /* 0x0000000100047547 */ /* 0x000fea000b800000 */
[----:B------:R-:W-:Y:S05]  /*20d0*/  BPT.TRAP 0x1 ;  /* 0x000000040000795c */ /* 0x000fea0000300000 */
.L_x_37:
[----:B------:R-:W-:Y:S04]  /*20e0*/  BSSY.RECONVERGENT B0, `(.L_x_38) ;  /* 0x0000003000007945 */ /* 0x000fe80003800200 */
[----:B------:R-:W-:Y:S05]  /*20f0*/  @P3 BRA `(.L_x_39) ;  /* 0x0000000000043947 */ /* 0x000fea0003800000 */
[----:B------:R-:W-:Y:S05]  /*2100*/  BPT.TRAP 0x1 ;  /* 0x000000040000795c */ /* 0x000fea0000300000 */
.L_x_39:
[----:B------:R-:W-:Y:S05]  /*2110*/  BSYNC.RECONVERGENT B0 ;  /* 0x0000000000007941 */ /* 0x000fea0003800200 */
.L_x_38:
        /* <DEDUP_REMOVED lines=44> */
.L_x_41:
[----:B------:R-:W-:Y:S05]  /*23e0*/  BSYNC.RECONVERGENT B0 ;  /* 0x0000000000007941 */ /* 0x000fea0003800200 */
.L_x_40:
[----:B------:R-:W-:Y:S01]  /*23f0*/  UIADD3 UR7, UPT, UPT, UR7, 0x1, URZ ;  /* 0x0000000107077890 */ /* 0x000fe2000fffe0ff */
[----:B------:R-:W-:-:S03]  /*2400*/  UMOV UR5, UR29 ;  /* 0x0000001d00057c82 */ /* 0x000fc60008000000 */
[----:B------:R-:W-:-:S09]  /*2410*/  UISETP.NE.AND UP0, UPT, UR7, UR13, UPT ;  /* 0x0000000d0700728c */ /* 0x000fd2000bf05270 */
[----:B------:R-:W-:Y:S05]  /*2420*/  BRA.U UP0, `(.L_x_42) ;  /* 0xfffffffd00007547 */ /* 0x000fea000b83ffff */
.L_x_34:
[C---:B------:R-:W-:Y:S01]  /*2430*/  LEA R3, R11.reuse, UR21, 0x3 ;  /* 0x000000150b037c11 */ /* 0x040fe2000f8e18ff */
[----:B------:R-:W-:Y:S01]  /*2440*/  NOP ;  /* 0x0000000000007918 */ /* 0x000fe20000000000 */
[----:B-1----:R-:W-:Y:S02]  /*2450*/  SHF.L.U32 R0, R10, 0x1f, RZ ;  /* 0x0000001f0a007819 */ /* 0x002fe400000006ff */
[----:B------:R-:W-:Y:S02]  /*2460*/  LEA R5, R11, UR21, 0x4 ;  /* 0x000000150b057c11 */ /* 0x000fe4000f8e20ff */
[----:B------:R-:W1:Y:S02]  /*2470*/  SYNCS.PHASECHK.TRANS64.TRYWAIT P0, [R3+URZ+0x70], R0 ;  /* 0x00007000030075a7 */ /* 0x000e6400080011ff */
[----:B-1----:R-:W-:Y:S05]  /*2480*/  @!P0 BRA `(.L_x_43) ;  /* 0x0000007400c08947 */ /* 0x002fea0003800000 */
.L_x_143:
[----:B------:R-:W4:Y:S01]  /*2490*/  LDS.128 R4, [R5+0x100] ;  /* 0x0001000005047984 */ /* 0x000f220000000c00 */
[----:B------:R-:W-:Y:S01]  /*24a0*/  UISETP.GE.AND UP0, UPT, UR42, 0x1, UPT ;  /* 0x000000012a00788c */ /* 0x000fe2000bf06270 */
[----:B------:R-:W-:Y:S01]  /*24b0*/  @!PT LDS RZ, [RZ] ;  /* 0x00000000fffff984 */ /* 0x000fe20000000800 */
[----:B------:R-:W-:Y:S01]  /*24c0*/  @!PT LDS RZ, [RZ] ;  /* 0x00000000fffff984 */ /* 0x000fe20000000800 */
[----:B------:R-:W-:Y:S01]  /*24d0*/  @!PT LDS RZ, [RZ] ;  /* 0x00000000fffff984 */ /* 0x000fe20000000800 */
[----:B------:R-:W-:Y:S01]  /*24e0*/  @!PT LDS RZ, [RZ] ;  /* 0x00000000fffff984 */ /* 0x000fe20000000800 */
[----:B------:R1:W-:Y:S06]  /*24f0*/  MEMBAR.ALL.CTA ;  /* 0x0000000000007992 */ /* 0x0003ec0000008000 */
[----:B-1----:R-:W1:Y:S01]  /*2500*/  FENCE.VIEW.ASYNC.S ;  /* 0x00000000000073c6 */ /* 0x002e620000000000 */
[----:B----4-:R-:W-:-:S13]  /*2510*/  LOP3.LUT P0, RZ, R6, 0x1, RZ, 0xc0, !PT ;  /* 0x0000000106ff7812 */ /* 0x010fda000780c0ff */
[----:B-1----:R-:W-:Y:S01]  /*2520*/  VOTEU.ANY UP1, P0 ;  /* 0x0000000000ff7886 */ /* 0x002fe20000020100 */
[----:B------:R-:W-:-:S13]  /*2530*/  PLOP3.LUT P0, PT, PT, PT, UP1, 0x80, 0x8 ;  /* 0x000000000008781c */ /* 0x000fda0003f0f018 */
[----:B------:R-:W-:Y:S02]  /*2540*/  @P0 LOP3.LUT R0, R5, 0xffff, RZ, 0xc0, !PT ;  /* 0x0000ffff05000812 */ /* 0x000fe400078ec0ff */
[----:B--2---:R-:W-:Y:S02]  /*2550*/  @P0 MOV R2, R4 ;  /* 0x0000000400020202 */ /* 0x004fe40000000f00 */
[----:B------:R-:W-:Y:S01]  /*2560*/  @P0 R2UR UR5, R0 ;  /* 0x00000000000502ca */ /* 0x000fe200000e0000 */
[----:B------:R-:W-:Y:S01]  /*2570*/  VIADD R0, R3, 0x80 ;  /* 0x0000008003007836 */ /* 0x000fe20000000000 */
[----:B------:R-:W-:Y:S02]  /*2580*/  @P0 SHF.R.U32.HI R4, RZ, 0x10, R5 ;  /* 0x00000010ff040819 */ /* 0x000fe40000011605 */
[----:B------:R-:W-:Y:S02]  /*2590*/  @P0 R2UR UR6, R2 ;  /* 0x00000000020602ca */ /* 0x000fe400000e0000 */
[----:B------:R-:W-:-:S02]  /*25a0*/  PRMT R0, RZ, 0x654, R0 ;  /* 0x00000654ff007816 */ /* 0x000fc40000000000 */
[----:B------:R-:W-:Y:S02]  /*25b0*/  @P0 R2UR UR4, R4 ;  /* 0x00000000040402ca */ /* 0x000fe400000e0000 */
[----:B------:R1:W-:Y:S03]  /*25c0*/  SYNCS.ARRIVE.TRANS64.RED.A1T0 RZ, [R0+URZ], RZ ;  /* 0x000000ff00ff79a7 */ /* 0x0003e600081004ff */
[----:B------:R-:W-:-:S04]  /*25d0*/  @UP1 UMOV UR41, UR5 ;  /* 0x0000000500291c82 */ /* 0x000fc80008000000 */
[----:B------:R-:W-:-:S04]  /*25e0*/  @UP1 UMOV UR43, UR6 ;  /* 0x00000006002b1c82 */ /* 0x000fc80008000000 */
[----:B------:R-:W-:Y:S01]  /*25f0*/  @UP1 UMOV UR36, UR4 ;  /* 0x0000000400241c82 */ /* 0x000fe20008000000 */
[----:B------:R-:W-:Y:S05]  /*2600*/  BRA.U !UP0, `(.L_x_44) ;  /* 0x0000000108d47547 */ /* 0x000fea000b800000 */
[----:B------:R-:W2:Y:S01]  /*2610*/  LDCU.128 UR12, c[0x0][0xb10] ;  /* 0x00016200ff0c77ac */ /* 0x000ea20008000c00 */
[----:B------:R-:W4:Y:S01]  /*2620*/  LDCU UR22, c[0x0][0xb20] ;  /* 0x00016400ff1677ac */ /* 0x000f220008000800 */
[----:B------:R-:W3:Y:S01]  /*2630*/  LDCU UR20, c[0x0][0xb0c] ;  /* 0x00016180ff1477ac */ /* 0x000ee20008000800 */
[----:B------:R-:W1:Y:S01]  /*2640*/  LDCU.64 UR8, c[0x0][0xb28] ;  /* 0x00016500ff0877ac */ /* 0x000e620008000a00 */
[----:B------:R-:W-:Y:S02]  /*2650*/  UISETP.NE.AND UP3, UPT, UR42, 0x1, UPT ;  /* 0x000000012a00788c */ /* 0x000fe4000bf65270 */
[----:B--2---:R-:W-:Y:S02]  /*2660*/  UIMAD.WIDE.U32 UR6, UR48, UR15, URZ ;  /* 0x0000000f300672a5 */ /* 0x004fe4000f8e00ff */
[----:B------:R-:W-:Y:S02]  /*2670*/  UIMAD.WIDE.U32 UR4, UR49, UR12, URZ ;  /* 0x0000000c310472a5 */ /* 0x000fe4000f8e00ff */
[----:B------:R-:W-:-:S02]  /*2680*/  UISETP.NE.AND UP0, UPT, UR14, 0x1, UPT ;  /* 0x000000010e00788c */ /* 0x000fc4000bf05270 */
[----:B------:R-:W-:Y:S01]  /*2690*/  UIMAD.WIDE.U32 UR18, UR41, UR15, URZ ;  /* 0x0000000f291272a5 */ /* 0x000fe2000f8e00ff */
[----:B------:R-:W-:Y:S02]  /*26a0*/  UMOV UR6, UR7 ;  /* 0x0000000700067c82 */ /* 0x000fe40008000000 */
[----:B------:R-:W-:Y:S01]  /*26b0*/  UMOV UR4, UR5 ;  /* 0x0000000500047c82 */ /* 0x000fe20008000000 */
[----:B----4-:R-:W-:Y:S02]  /*26c0*/  USHF.R.U32.HI UR6, URZ, UR22, UR6 ;  /* 0x00000016ff067299 */ /* 0x010fe40008011606 */
[----:B---3--:R-:W-:Y:S02]  /*26d0*/  UISETP.NE.AND UP2, UPT, UR20, 0x1, UPT ;  /* 0x000000011400788c */ /* 0x008fe4000bf45270 */
[----:B------:R-:W-:Y:S02]  /*26e0*/  USHF.R.U32.HI UR4, URZ, UR13, UR4 ;  /* 0x0000000dff047299 */ /* 0x000fe40008011604 */
[----:B------:R-:W-:-:S02]  /*26f0*/  USEL UR5, UR48, UR6, !UP0 ;  /* 0x0000000630057287 */ /* 0x000fc4000c000000 */
[----:B------:R-:W-:Y:S02]  /*2700*/  USEL UR6, UR49, UR4, !UP2 ;  /* 0x0000000431067287 */ /* 0x000fe4000d000000 */
[----:B-1----:R-:W-:Y:S01]  /*2710*/  UIMAD.WIDE.U32 UR10, UR5, UR8, URZ ;  /* 0x00000008050a72a5 */ /* 0x002fe2000f8e00ff */
[----:B------:R-:W-:Y:S01]  /*2720*/  UMOV UR4, UR19 ;  /* 0x0000001300047c82 */ /* 0x000fe20008000000 */
[----:B------:R-:W-:Y:S02]  /*2730*/  UIMAD.WIDE.U32 UR16, UR43, UR12, URZ ;  /* 0x0000000c2b1072a5 */ /* 0x000fe4000f8e00ff */
[----:B------:R-:W-:-:S03]  /*2740*/  UIMAD.WIDE.U32 UR18, UR6, UR8, URZ ;  /* 0x00000008061272a5 */ /* 0x000fc6000f8e00ff */
[----:B------:R-:W-:Y:S01]  /*2750*/  UMOV UR10, UR11 ;  /* 0x0000000b000a7c82 */ /* 0x000fe20008000000 */
[----:B------:R-:W-:Y:S02]  /*2760*/  USHF.R.U32.HI UR4, URZ, UR22, UR4 ;  /* 0x00000016ff047299 */ /* 0x000fe40008011604 */
[----:B------:R-:W-:Y:S01]  /*2770*/  @UP3 USHF.R.U32.HI UR5, URZ, UR9, UR10 ;  /* 0x00000009ff053299 */ /* 0x000fe2000801160a */
[----:B------:R-:W-:Y:S01]  /*2780*/  UMOV UR16, UR17 ;  /* 0x0000001100107c82 */ /* 0x000fe20008000000 */
[----:B------:R-:W-:Y:S01]  /*2790*/  UMOV UR18, UR19 ;  /* 0x0000001300127c82 */ /* 0x000fe20008000000 */
[----:B------:R-:W-:Y:S02]  /*27a0*/  USHF.R.U32.HI UR13, URZ, UR13, UR16 ;  /* 0x0000000dff0d7299 */ /* 0x000fe40008011610 */
[----:B------:R-:W-:Y:S02]  /*27b0*/  USEL UR4, UR41, UR4, !UP0 ;  /* 0x0000000429047287 */ /* 0x000fe4000c000000 */
[----:B------:R-:W-:-:S02]  /*27c0*/  @UP3 USHF.R.U32.HI UR6, URZ, UR9, UR18 ;  /* 0x00000009ff063299 */ /* 0x000fc40008011612 */
[----:B------:R-:W-:Y:S02]  /*27d0*/  UIMAD UR7, UR42, UR5, URZ ;  /* 0x000000052a0772a4 */ /* 0x000fe4000f8e02ff */
[----:B------:R-:W-:Y:S02]  /*27e0*/  USEL UR5, UR43, UR13, !UP2 ;  /* 0x0000000d2b057287 */ /* 0x000fe4000d000000 */
[----:B------:R-:W-:Y:S02]  /*27f0*/  UIMAD UR10, UR42, UR6, URZ ;  /* 0x000000062a0a72a4 */ /* 0x000fe4000f8e02ff */
[----:B------:R-:W-:Y:S02]  /*2800*/  UISETP.GE.AND UP0, UPT, UR4, UR7, UPT ;  /* 0x000000070400728c */ /* 0x000fe4000bf06270 */
[----:B------:R-:W-:Y:S02]  /*2810*/  UIMAD.WIDE.U32 UR12, UR4, UR8, URZ ;  /* 0x00000008040c72a5 */ /* 0x000fe4000f8e00ff */
[----:B------:R-:W-:-:S02]  /*2820*/  UISETP.GE.OR UP0, UPT, UR5, UR10, UP0 ;  /* 0x0000000a0500728c */ /* 0x000fc40008706670 */
        /* <DEDUP_REMOVED lines=19> */
.L_x_44:
[----:B------:R-:W2:Y:S02]  /*2960*/  LDCU UR4, c[0x0][0xb30] ;  /* 0x00016600ff0477ac */ /* 0x000ea40008000800 */
[----:B--2---:R-:W-:-:S09]  /*2970*/  UISETP.NE.AND UP0, UPT, UR4, 0x1, UPT ;  /* 0x000000010400788c */ /* 0x004fd2000bf05270 */
[----:B------:R-:W-:Y:S05]  /*2980*/  BRA.U UP0, `(.L_x_45) ;  /* 0x0000000100447547 */ /* 0x000fea000b800000 */
[----:B------:R-:W2:Y:S01]  /*2990*/  LDCU.128 UR8, c[0x0][0xb10] ;  /* 0x00016200ff0877ac */ /* 0x000ea20008000c00 */
[----:B------:R-:W4:Y:S01]  /*29a0*/  LDCU UR12, c[0x0][0xb0c] ;  /* 0x00016180ff0c77ac */ /* 0x000f220008000800 */
[----:B------:R-:W1:Y:S01]  /*29b0*/  LDCU UR13, c[0x0][0xb20] ;  /* 0x00016400ff0d77ac */ /* 0x000e620008000800 */
[----:B--2---:R-:W-:Y:S02]  /*29c0*/  UIMAD.WIDE.U32 UR6, UR43, UR8, URZ ;  /* 0x000000082b0672a5 */ /* 0x004fe4000f8e00ff */
[----:B------:R-:W-:Y:S02]  /*29d0*/  UIMAD.WIDE.U32 UR4, UR41, UR11, URZ ;  /* 0x0000000b290472a5 */ /* 0x000fe4000f8e00ff */
[----:B----4-:R-:W-:Y:S02]  /*29e0*/  UISETP.NE.AND UP2, UPT, UR12, 0x1, UPT ;  /* 0x000000010c00788c */ /* 0x010fe4000bf45270 */
[----:B------:R-:W-:Y:S01]  /*29f0*/  UISETP.NE.AND UP0, UPT, UR10, 0x1, UPT ;  /* 0x000000010a00788c */ /* 0x000fe2000bf05270 */
[----:B------:R-:W-:-:S02]  /*2a00*/  UMOV UR6, UR7 ;  /* 0x0000000700067c82 */ /* 0x000fc40008000000 */
[----:B------:R-:W-:Y:S01]  /*2a10*/  UMOV UR4, UR5 ;  /* 0x0000000500047c82 */ /* 0x000fe20008000000 */
[----:B------:R-:W-:Y:S02]  /*2a20*/  USHF.R.U32.HI UR9, URZ, UR9, UR6 ;  /* 0x00000009ff097299 */ /* 0x000fe40008011606 */
[----:B-1----:R-:W-:Y:S02]  /*2a30*/  USHF.R.U32.HI UR4, URZ, UR13, UR4 ;  /* 0x0000000dff047299 */ /* 0x002fe40008011604 */
[----:B------:R-:W-:Y:S02]  /*2a40*/  USEL UR5, UR43, UR9, !UP2 ;  /* 0x000000092b057287 */ /* 0x000fe4000d000000 */
[----:B------:R-:W-:-:S04]  /*2a50*/  USEL UR4, UR41, UR4, !UP0 ;  /* 0x0000000429047287 */ /* 0x000fc8000c000000 */
[----:B------:R-:W-:Y:S02]  /*2a60*/  UIADD3 UR6, UPT, UPT, UR5, -UR4, URZ ;  /* 0x8000000405067290 */ /* 0x000fe4000fffe0ff */
[----:B------:R-:W-:Y:S02]  /*2a70*/  UIADD3 UR4, UPT, UPT, -UR5, UR4, URZ ;  /* 0x0000000405047290 */ /* 0x000fe4000fffe1ff */
[----:B------:R-:W-:Y:S02]  /*2a80*/  UIMAD UR41, UR6, UR10, UR41 ;  /* 0x0000000a062972a4 */ /* 0x000fe4000f8e0229 */
[----:B------:R-:W-:-:S12]  /*2a90*/  UIMAD UR43, UR4, UR12, UR43 ;  /* 0x0000000c042b72a4 */ /* 0x000fd8000f8e022b */
.L_x_45:
[----:B------:R-:W-:Y:S01]  /*2aa0*/  VIADD R11, R11, 0x1 ;  /* 0x000000010b0b7836 */ /* 0x000fe20000000000 */
[----:B------:R-:W-:Y:S01]  /*2ab0*/  R2UR UR4, R83 ;  /* 0x00000000530472ca */ /* 0x000fe200000e0000 */
[----:B------:R-:W-:Y:S01]  /*2ac0*/  UIADD3 UR16, UPT, UPT, UR43, UR63, URZ ;  /* 0x0000003f2b107290 */ /* 0x000fe2000fffe0ff */
[----:B------:R-:W-:Y:S02]  /*2ad0*/  PLOP3.LUT P2, PT, PT, PT, PT, 0x80, 0x8 ;  /* 0x000000000008781c */ /* 0x000fe40003f4f070 */
[----:B------:R-:W-:-:S04]  /*2ae0*/  ISETP.NE.AND P0, PT, R11, 0x2, PT ;  /* 0x000000020b00780c */ /* 0x000fc80003f05270 */
[----:B------:R-:W-:Y:S02]  /*2af0*/  SEL R3, RZ, 0x1, P0 ;  /* 0x00000001ff037807 */ /* 0x000fe40000000000 */
[----:B------:R-:W-:Y:S02]  /*2b00*/  SEL R11, R11, RZ, P0 ;  /* 0x000000ff0b0b7207 */ /* 0x000fe40000000000 */
[----:B------:R-:W-:Y:S01]  /*2b10*/  LOP3.LUT R10, R10, R3, RZ, 0x3c, !PT ;  /* 0x000000030a0a7212 */ /* 0x000fe200078e3cff */
[----:B------:R-:W-:Y:S01]  /*2b20*/  UIADD3 UR20, UPT, UPT, UR41, UR4, URZ ;  /* 0x0000000429147290 */ /* 0x000fe2000fffe0ff */
[----:B------:R-:W-:Y:S11]  /*2b30*/  BRA.U UP1, `(.L_x_46) ;  /* 0xffffffed01a47547 */ /* 0x000ff6000b83ffff */
[----:B------:R-:W-:Y:S01]  /*2b40*/  UIADD3 UR21, UPT, UPT, UR21, 0x10, URZ ;  /* 0x0000001015157890 */ /* 0x000fe2000fffe0ff */
[----:B------:R-:W-:-:S03]  /*2b50*/  SHF.L.U32 R3, R12, 0x1f, RZ ;  /* 0x0000001f0c037819 */ /* 0x000fc600000006ff */
[----:B------:R-:W-:-:S09]  /*2b60*/  ULEA UR4, UR29, UR21, 0x3 ;  /* 0x000000151d047291 */ /* 0x000fd2000f8e18ff */
[----:B------:R-:W2:Y:S02]  /*2b70*/  SYNCS.PHASECHK.TRANS64.TRYWAIT P0, [UR4], R3 ;  /* 0x00000003ff0075a7 */ /* 0x000ea40008001104 */
[----:B--2---:R-:W-:Y:S05]  /*2b80*/  @!P0 BRA `(.L_x_47) ;  /* 0x0000007000148947 */ /* 0x004fea0003800000 */
.L_x_145:
[----:B------:R-:W-:-:S04]  /*2b90*/  UIADD3 UR4, UPT, UPT, UR29, 0x1, URZ ;  /* 0x000000011d047890 */ /* 0x000fc8000fffe0ff */
[----:B------:R-:W-:-:S04]  /*2ba0*/  UISETP.NE.AND UP0, UPT, UR4, 0x2, UPT ;  /* 0x000000020400788c */ /* 0x000fc8000bf05270 */
[----:B------:R-:W-:Y:S02]  /*2bb0*/  USEL UR5, URZ, 0x1, UP0 ;  /* 0x00000001ff057887 */ /* 0x000fe40008000000 */
[----:B------:R-:W-:-:S04]  /*2bc0*/  USEL UR4, UR4, URZ, UP0 ;  /* 0x000000ff04047287 */ /* 0x000fc80008000000 */
[----:B------:R-:W-:Y:S01]  /*2bd0*/  ULEA UR4, UR4, UR21, 0x3 ;  /* 0x0000001504047291 */ /* 0x000fe2000f8e18ff */
[----:B-1----:R-:W-:-:S04]  /*2be0*/  LOP3.LUT R3, R12, UR5, RZ, 0x3c, !PT ;  /* 0x000000050c037c12 */ /* 0x002fc8000f8e3cff */
[----:B------:R-:W-:Y:S01]  /*2bf0*/  SHF.L.U32 R3, R3, 0x1f, RZ ;  /* 0x0000001f03037819 */ /* 0x000fe200000006ff */
[----:B------:R-:W-:-:S07]  /*2c00*/  IMAD.U32 R0, RZ, RZ, UR4 ;  /* 0x00000004ff007e24 */ /* 0x000fce000f8e00ff */
.L_x_48:
[----:B-1----:R1:W2:Y:S02]  /*2c10*/  SYNCS.PHASECHK.TRANS64.TRYWAIT P0, [R0+URZ], R3 ;  /* 0x00000003000075a7 */ /* 0x0022a400080011ff */
[----:B--2---:R-:W-:Y:S05]  /*2c20*/  @!P0 NANOSLEEP.SYNCS 0x989680 ;  /* 0x009896800000895d */ /* 0x004fea0003900000 */
[----:B------:R-:W2:Y:S02]  /*2c30*/  @!P0 SYNCS.PHASECHK.TRANS64 P0, [R0+URZ], R3 ;  /* 0x00000003000085a7 */ /* 0x000ea400080010ff */
[----:B--2---:R-:W-:Y:S05]  /*2c40*/  @P0 EXIT ;  /* 0x000000000000094d */ /* 0x004fea0003800000 */
[----:B------:R-:W-:Y:S05]  /*2c50*/  BRA `(.L_x_48) ;  /* 0xfffffffc00ec7947 */ /* 0x000fea000383ffff */
.L_x_22:
[----:B------:R-:W-:-:S04]  /*2c60*/  UISETP.NE.AND UP0, UPT, UR52, URZ, UPT ;  /* 0x000000ff3400728c */ /* 0x000fc8000bf05270 */
[----:B------:R-:W-:-:S09]  /*2c70*/  UISETP.NE.OR UP0, UPT, UR17, 0x1, UP0 ;  /* 0x000000011100788c */ /* 0x000fd20008705670 */
[----:B------:R-:W-:Y:S05]  /*2c80*/  BRA.U UP0, `(.L_x_49) ;  /* 0x0000000500487547 */ /* 0x000fea000b800000 */
[----:B------:R-:W-:Y:S01]  /*2c90*/  ISETP.GE.U32.AND P2, PT, R0, 0x8, PT ;  /* 0x000000080000780c */ /* 0x000fe20003f46070 */
[----:B------:R-:W-:Y:S01]  /*2ca0*/  IMAD.MOV.U32 R12, RZ, RZ, 0x1 ;  /* 0x00000001ff0c7424 */ /* 0x000fe200078e00ff */
[----:B------:R-:W-:Y:S02]  /*2cb0*/  CS2R R10, SRZ ;  /* 0x00000000000a7805 */ /* 0x000fe4000001ff00 */
[----:B------:R-:W-:Y:S01]  /*2cc0*/  CS2R R8, SRZ ;  /* 0x0000000000087805 */ /* 0x000fe2000001ff00 */
[----:B------:R-:W-:Y:S01]  /*2cd0*/  UMOV UR6, 0x400 ;  /* 0x0000040000067882 */ /* 0x000fe20000000000 */
[----:B------:R-:W-:Y:S01]  /*2ce0*/  UMOV UR5, URZ ;  /* 0x000000ff00057c82 */ /* 0x000fe20008000000 */
[----:B------:R-:W-:-:S12]  /*2cf0*/  ULEA UR6, UR52, UR6, 0x18 ;  /* 0x0000000634067291 */ /* 0x000fd8000f8ec0ff */
.L_x_53:
[----:B------:R-:W-:Y:S02]  /*2d00*/  LEA R2, R8, UR6, 0x3 ;  /* 0x0000000608027c11 */ /* 0x000fe4000f8e18ff */
[----:B------:R-:W-:-:S03]  /*2d10*/  SHF.L.U32 R5, R9, 0x1f, RZ ;  /* 0x0000001f09057819 */ /* 0x000fc600000006ff */
[----:B------:R-:W-:Y:S01]  /*2d20*/  VIADD R4, R2, 0xe0 ;  /* 0x000000e002047836 */ /* 0x000fe20000000000 */
[----:B------:R-:W2:Y:S02]  /*2d30*/  SYNCS.PHASECHK.TRANS64.TRYWAIT P0, [R2+URZ+0xd0], R5 ;  /* 0x0000d005020075a7 */ /* 0x000ea400080011ff */
[----:B--2---:R-:W-:Y:S05]  /*2d40*/  @!P0 BRA `(.L_x_50) ;  /* 0x0000006c00bc8947 */ /* 0x004fea0003800000 */
.L_x_146:
[----:B------:R-:W-:Y:S01]  /*2d50*/  ULEA UR4, UR5, UR6, 0x3 ;  /* 0x0000000605047291 */ /* 0x000fe2000f8e18ff */
[----:B------:R-:W-:Y:S02]  /*2d60*/  PRMT R4, RZ, 0x654, R4 ;  /* 0x00000654ff047816 */ /* 0x000fe40000000004 */
[----:B--2---:R-:W-:Y:S01]  /*2d70*/  SHF.L.U32 R5, R12, 0x1f, RZ ;  /* 0x0000001f0c057819 */ /* 0x004fe200000006ff */
[----:B------:R-:W-:Y:S01]  /*2d80*/  UIADD3 UR7, UPT, UPT, UR4, 0x70, URZ ;  /* 0x0000007004077890 */ /* 0x000fe2000fffe0ff */
[----:B------:R2:W-:Y:S05]  /*2d90*/  SYNCS.ARRIVE.TRANS64.RED.A1T0 RZ, [R4+URZ], RZ ;  /* 0x000000ff04ff79a7 */ /* 0x0005ea00081004ff */
[----:B------:R-:W-:Y:S01]  /*2da0*/  IMAD.U32 R7, RZ, RZ, UR7 ;  /* 0x00000007ff077e24 */ /* 0x000fe2000f8e00ff */
[----:B------:R-:W3:Y:S04]  /*2db0*/  SYNCS.PHASECHK.TRANS64.TRYWAIT P0, [UR4+0x80], R5 ;  /* 0x00008005ff0075a7 */ /* 0x000ee80008001104 */
[----:B------:R-:W-:Y:S01]  /*2dc0*/  PRMT R6, R0, 0x654, R7 ;  /* 0x0000065400067816 */ /* 0x000fe20000000007 */
[----:B--2---:R-:W-:Y:S01]  /*2dd0*/  @!P2 IMAD.MOV.U32 R4, RZ, RZ, 0x10 ;  /* 0x00000010ff04a424 */ /* 0x004fe200078e00ff */
[----:B---3--:R-:W-:Y:S06]  /*2de0*/  @!P0 BRA `(.L_x_51) ;  /* 0x0000006c00a88947 */ /* 0x008fec0003800000 */
.L_x_148:
[----:B------:R-:W-:Y:S01]  /*2df0*/  ULEA UR8, UR5, UR6, 0x4 ;  /* 0x0000000605087291 */ /* 0x000fe2000f8e20ff */
[----:B------:R-:W-:Y:S01]  /*2e00*/  SEL R3, R6, R3, !P2 ;  /* 0x0000000306037207 */ /* 0x000fe20005000000 */
[----:B------:R-:W-:Y:S01]  /*2e10*/  UIADD3 UR9, UPT, UPT, UR4, 0x70, URZ ;  /* 0x0000007004097890 */ /* 0x000fe2000fffe0ff */
[----:B--2---:R-:W-:Y:S01]  /*2e20*/  LEA R2, R11, UR6, 0x3 ;  /* 0x000000060b027c11 */ /* 0x004fe2000f8e18ff */
[----:B------:R-:W-:Y:S01]  /*2e30*/  UIADD3 UR8, UPT, UPT, UR8, 0x100, URZ ;  /* 0x0000010008087890 */ /* 0x000fe2000fffe0ff */
[----:B------:R-:W-:Y:S01]  /*2e40*/  SHF.L.U32 R5, R10, 0x1f, RZ ;  /* 0x0000001f0a057819 */ /* 0x000fe200000006ff */
[----:B------:R2:W-:Y:S01]  /*2e50*/  @!P2 SYNCS.ARRIVE.TRANS64.RED RZ, [R3+URZ], R4 ;  /* 0x0000000403ffa9a7 */ /* 0x0005e200080004ff */
[----:B------:R-:W-:Y:S01]  /*2e60*/  UIADD3 UR4, UPT, UPT, UR5, 0x1, URZ ;  /* 0x0000000105047890 */ /* 0x000fe2000fffe0ff */
[----:B------:R-:W-:-:S03]  /*2e70*/  VIADD R8, R8, 0x1 ;  /* 0x0000000108087836 */ /* 0x000fc60000000000 */
[----:B------:R-:W-:Y:S02]  /*2e80*/  UISETP.NE.AND UP0, UPT, UR4, 0x2, UPT ;  /* 0x000000020400788c */ /* 0x000fe4000bf05270 */
[----:B------:R-:W-:Y:S06]  /*2e90*/  UGETNEXTWORKID.BROADCAST [UR8], [UR9] ;  /* 0x00000000080073ca */ /* 0x000fec0008000100 */
[----:B------:R-:W-:Y:S01]  /*2ea0*/  USEL UR7, URZ, 0x1, UP0 ;  /* 0x00000001ff077887 */ /* 0x000fe20008000000 */
[----:B------:R-:W-:Y:S01]  /*2eb0*/  ISETP.NE.AND P0, PT, R8, 0x2, PT ;  /* 0x000000020800780c */ /* 0x000fe20003f05270 */
[----:B------:R-:W-:Y:S01]  /*2ec0*/  USEL UR5, UR4, URZ, UP0 ;  /* 0x000000ff04057287 */ /* 0x000fe20008000000 */
[----:B------:R-:W3:Y:S03]  /*2ed0*/  SYNCS.PHASECHK.TRANS64.TRYWAIT P1, [R2+URZ+0x70], R5 ;  /* 0x00007005020075a7 */ /* 0x000ee600080211ff */
[----:B------:R-:W-:Y:S01]  /*2ee0*/  LOP3.LUT R12, R12, UR7, RZ, 0x3c, !PT ;  /* 0x000000070c0c7c12 */ /* 0x000fe2000f8e3cff */
[----:B--23--:R-:W-:Y:S07]  /*2ef0*/  @!P1 BRA `(.L_x_52) ;  /* 0x0000006c007c9947 */ /* 0x00cfee0003800000 */
.L_x_149:
[C---:B------:R-:W-:Y:S01]  /*2f00*/  LEA R4, R11.reuse, UR6, 0x4 ;  /* 0x000000060b047c11 */ /* 0x040fe2000f8e20ff */
[----:B--2---:R-:W-:Y:S01]  /*2f10*/  VIADD R2, R2, 0x80 ;  /* 0x0000008002027836 */ /* 0x004fe20000000000 */
[----:B------:R-:W-:Y:S01]  /*2f20*/  SEL R8, R8, RZ, P0 ;  /* 0x000000ff08087207 */ /* 0x000fe20000000000 */
[----:B------:R-:W-:-:S03]  /*2f30*/  VIADD R11, R11, 0x1 ;  /* 0x000000010b0b7836 */ /* 0x000fc60000000000 */
[----:B------:R-:W2:Y:S01]  /*2f40*/  LDS.128 R4, [R4+0x100] ;  /* 0x0001000004047984 */ /* 0x000ea20000000c00 */
[----:B------:R-:W-:Y:S02]  /*2f50*/  PRMT R2, RZ, 0x654, R2 ;  /* 0x00000654ff027816 */ /* 0x000fe40000000002 */
[C---:B------:R-:W-:Y:S01]  /*2f60*/  ISETP.NE.AND P1, PT, R11.reuse, 0x2, PT ;  /* 0x000000020b00780c */ /* 0x040fe20003f25270 */
[----:B------:R-:W-:Y:S01]  /*2f70*/  @!PT LDS RZ, [RZ] ;  /* 0x00000000fffff984 */ /* 0x000fe20000000800 */
[----:B------:R-:W-:Y:S01]  /*2f80*/  @!PT LDS RZ, [RZ] ;  /* 0x00000000fffff984 */ /* 0x000fe20000000800 */
[----:B------:R-:W-:Y:S01]  /*2f90*/  @!PT LDS RZ, [RZ] ;  /* 0x00000000fffff984 */ /* 0x000fe20000000800 */
[----:B------:R-:W-:Y:S01]  /*2fa0*/  @!PT LDS RZ, [RZ] ;  /* 0x00000000fffff984 */ /* 0x000fe20000000800 */
[----:B------:R3:W-:Y:S06]  /*2fb0*/  MEMBAR.ALL.CTA ;  /* 0x0000000000007992 */ /* 0x0007ec0000008000 */
[----:B---3--:R-:W3:Y:S01]  /*2fc0*/  FENCE.VIEW.ASYNC.S ;  /* 0x00000000000073c6 */ /* 0x008ee20000000000 */
[----:B------:R-:W-:Y:S01]  /*2fd0*/  SEL R11, R11, RZ, P1 ;  /* 0x000000ff0b0b7207 */ /* 0x000fe20000800000 */
[----:B---3--:R3:W-:Y:S01]  /*2fe0*/  SYNCS.ARRIVE.TRANS64.RED.A1T0 RZ, [R2+URZ], RZ ;  /* 0x000000ff02ff79a7 */ /* 0x0087e200081004ff */
[----:B--2---:R-:W-:-:S02]  /*2ff0*/  LOP3.LUT P3, RZ, R6, 0x1, RZ, 0xc0, !PT ;  /* 0x0000000106ff7812 */ /* 0x004fc4000786c0ff */
[----:B------:R-:W-:-:S04]  /*3000*/  SEL R5, RZ, 0x1, P1 ;  /* 0x00000001ff057807 */ /* 0x000fc80000800000 */
[----:B------:R-:W-:Y:S02]  /*3010*/  LOP3.LUT R10, R10, R5, RZ, 0x3c, !PT ;  /* 0x000000050a0a7212 */ /* 0x000fe400078e3cff */
[----:B---3--:R-:W-:-:S04]  /*3020*/  SEL R2, RZ, 0x1, P0 ;  /* 0x00000001ff027807 */ /* 0x008fc80000000000 */
[----:B------:R-:W-:Y:S01]  /*3030*/  LOP3.LUT R9, R9, R2, RZ, 0x3c, !PT ;  /* 0x0000000209097212 */ /* 0x000fe200078e3cff */
[----:B------:R-:W-:Y:S06]  /*3040*/  @P3 BRA `(.L_x_53) ;  /* 0xfffffffc002c3947 */ /* 0x000fec000383ffff */
[----:B------:R-:W-:Y:S01]  /*3050*/  ULEA UR4, UR5, UR6, 0x3 ;  /* 0x0000000605047291 */ /* 0x000fe2000f8e18ff */
[----:B------:R-:W-:-:S08]  /*3060*/  SHF.L.U32 R3, R12, 0x1f, RZ ;  /* 0x0000001f0c037819 */ /* 0x000fd000000006ff */
[----:B------:R-:W2:Y:S02]  /*3070*/  SYNCS.PHASECHK.TRANS64 P0, [UR4+0x80], R3 ;  /* 0x00008003ff0075a7 */ /* 0x000ea40008001004 */
[----:B--2---:R-:W-:Y:S05]  /*3080*/  @P0 BRA `(.L_x_54) ;  /* 0x0000000000080947 */ /* 0x004fea0003800000 */
[----:B------:R-:W2:Y:S02]  /*3090*/  SYNCS.PHASECHK.TRANS64.TRYWAIT P0, [UR4+0x80], R3 ;  /* 0x00008003ff0075a7 */ /* 0x000ea40008001104 */
[----:B--2---:R-:W-:Y:S05]  /*30a0*/  @!P0 BRA `(.L_x_55) ;  /* 0x0000006c00248947 */ /* 0x004fea0003800000 */
.L_x_54:
[----:B------:R-:W-:-:S04]  /*30b0*/  UIADD3 UR7, UPT, UPT, UR5, 0x1, URZ ;  /* 0x0000000105077890 */ /* 0x000fc8000fffe0ff */
[----:B------:R-:W-:-:S04]  /*30c0*/  UISETP.NE.AND UP0, UPT, UR7, 0x2, UPT ;  /* 0x000000020700788c */ /* 0x000fc8000bf05270 */
[----:B------:R-:W-:Y:S02]  /*30d0*/  USEL UR8, URZ, 0x1, UP0 ;  /* 0x00000001ff087887 */ /* 0x000fe40008000000 */
[----:B------:R-:W-:-:S04]  /*30e0*/  USEL UR7, UR7, URZ, UP0 ;  /* 0x000000ff07077287 */ /* 0x000fc80008000000 */
[----:B------:R-:W-:Y:S01]  /*30f0*/  ULEA UR7, UR7, UR6, 0x3 ;  /* 0x0000000607077291 */ /* 0x000fe2000f8e18ff */
[----:B--2---:R-:W-:-:S04]  /*3100*/  LOP3.LUT R3, R12, UR8, RZ, 0x3c, !PT ;  /* 0x000000080c037c12 */ /* 0x004fc8000f8e3cff */
[----:B------:R-:W-:-:S04]  /*3110*/  SHF.L.U32 R0, R3, 0x1f, RZ ;  /* 0x0000001f03007819 */ /* 0x000fc800000006ff */
[----:B------:R-:W2:Y:S02]  /*3120*/  SYNCS.PHASECHK.TRANS64 P0, [UR7+0x80], R0 ;  /* 0x00008000ff0075a7 */ /* 0x000ea40008001007 */
[----:B-12---:R-:W-:Y:S05]  /*3130*/  @P0 EXIT ;  /* 0x000000000000094d */ /* 0x006fea0003800000 */
[----:B------:R-:W-:Y:S02]  /*3140*/  SHF.L.U32 R3, R3, 0x1f, RZ ;  /* 0x0000001f03037819 */ /* 0x000fe400000006ff */
[----:B------:R-:W-:-:S07]  /*3150*/  MOV R0, UR7 ;  /* 0x0000000700007c02 */ /* 0x000fce0008000f00 */
.L_x_56:
[----:B-1----:R1:W2:Y:S02]  /*3160*/  SYNCS.PHASECHK.TRANS64.TRYWAIT P0, [R0+URZ+0x80], R3 ;  /* 0x00008003000075a7 */ /* 0x0022a400080011ff */
[----:B--2---:R-:W-:Y:S05]  /*3170*/  @!P0 NANOSLEEP.SYNCS 0x989680 ;  /* 0x009896800000895d */ /* 0x004fea0003900000 */
[----:B------:R-:W2:Y:S02]  /*3180*/  @!P0 SYNCS.PHASECHK.TRANS64 P0, [R0+URZ+0x80], R3 ;  /* 0x00008003000085a7 */ /* 0x000ea400080010ff */
[----:B--2---:R-:W-:Y:S05]  /*3190*/  @P0 EXIT ;  /* 0x000000000000094d */ /* 0x004fea0003800000 */
[----:B------:R-:W-:Y:S05]  /*31a0*/  BRA `(.L_x_56) ;  /* 0xfffffffc00ec7947 */ /* 0x000fea000383ffff */
.L_x_49:
[----:B------:R-:W-:Y:S05]  /*31b0*/  BRA.U UP5, `(.L_x_57) ;  /* 0x0000001105447547 */ /* 0x000fea000b800000 */
[----:B------:R-:W-:Y:S01]  /*31c0*/  UMOV UR4, 0x40 ;  /* 0x0000004000047882 */ /* 0x000fe20000000000 */
[----:B------:R-:W-:Y:S01]  /*31d0*/  NOP ;  /* 0x0000000000007918 */ /* 0x000fe20000000000 */
[----:B------:R-:W-:Y:S01]  /*31e0*/  ULEA UR5, UR52, UR4, 0x18 ;  /* 0x0000000434057291 */ /* 0x000fe2000f8ec0ff */
[----:B------:R-:W-:Y:S02]  /*31f0*/  UMOV UR6, 0x400 ;  /* 0x0000040000067882 */ /* 0x000fe40000000000 */
[----:B------:R-:W-:-:S06]  /*3200*/  ULEA UR6, UR52, UR6, 0x18 ;  /* 0x0000000634067291 */ /* 0x000fcc000f8ec0ff */
[----:B------:R-:W2:Y:S02]  /*3210*/  LDS.U8 R0, [UR5+0x1c] ;  /* 0x00001c05ff007984 */ /* 0x000ea40008000000 */
[----:B--2---:R-:W-:-:S13]  /*3220*/  ISETP.NE.AND P0, PT, R0, RZ, PT ;  /* 0x000000ff0000720c */ /* 0x004fda0003f05270 */
[----:B------:R-:W-:Y:S05]  /*3230*/  @P0 BRA `(.L_x_58) ;  /* 0x0000000000580947 */ /* 0x000fea0003800000 */
[----:B------:R-:W-:-:S13]  /*3240*/  ELECT P0, URZ, PT ;  /* 0x0000000000ff782f */ /* 0x000fda0003800000 */
[----:B------:R-:W-:Y:S05]  /*3250*/  @!P0 BRA `(.L_x_59) ;  /* 0x0000000000608947 */ /* 0x000fea0003800000 */
[----:B------:R-:W-:Y:S01]  /*3260*/  UMOV UR4, 0x10 ;  /* 0x0000001000047882 */ /* 0x000fe20000000000 */
[----:B------:R-:W-:Y:S01]  /*3270*/  HFMA2 R0, -RZ, RZ, 0, 5.9604644775390625e-08 ;  /* 0x00000001ff007431 */ /* 0x000fe200000001ff */
[----:B------:R-:W-:-:S03]  /*3280*/  MOV R3, 0xffff ;  /* 0x0000ffff00037802 */ /* 0x000fc60000000f00 */
[----:B------:R-:W-:Y:S04]  /*3290*/  DEPBAR.LE SB2, 0x36 ;  /* 0x0000ad800000791a */ /* 0x000fe80000000000 */
[----:B------:R-:W2:Y:S02]  /*32a0*/  UTCATOMSWS.FIND_AND_SET.ALIGN UP0, UR4, UR4 ;  /* 0x00000004000475e3 */ /* 0x000ea40008000800 */
[----:B--2---:R-:W-:Y:S01]  /*32b0*/  MOV R4, UR4 ;  /* 0x0000000400047c02 */ /* 0x004fe20008000f00 */
[----:B------:R-:W-:Y:S06]  /*32c0*/  BRA.U UP0, `(.L_x_60) ;  /* 0x0000000100187547 */ /* 0x000fec000b800000 */
.L_x_61:
[----:B------:R-:W-:Y:S05]  /*32d0*/  NANOSLEEP 0x64 ;  /* 0x000000640000795d */ /* 0x000fea0003800000 */
[----:B------:R-:W-:-:S05]  /*32e0*/  UMOV UR4, 0x10 ;  /* 0x0000001000047882 */ /* 0x000fca0000000000 */
[----:B------:R-:W-:Y:S04]  /*32f0*/  DEPBAR.LE SB2, 0x36 ;  /* 0x0000ad800000791a */ /* 0x000fe80000000000 */
[----:B------:R-:W2:Y:S02]  /*3300*/  UTCATOMSWS.FIND_AND_SET.ALIGN UP0, UR4, UR4 ;  /* 0x00000004000475e3 */ /* 0x000ea40008000800 */
[----:B--2---:R-:W-:Y:S01]  /*3310*/  MOV R4, UR4 ;  /* 0x0000000400047c02 */ /* 0x004fe20008000f00 */
[----:B------:R-:W-:Y:S05]  /*3320*/  BRA.U !UP0, `(.L_x_61) ;  /* 0xfffffffd08e87547 */ /* 0x000fea000b83ffff */
.L_x_60:
[-C--:B------:R-:W-:Y:S02]  /*3330*/  SHF.L.U32 R3, R3, R4.reuse, RZ ;  /* 0x0000000403037219 */ /* 0x080fe400000006ff */
[----:B------:R-:W-:Y:S01]  /*3340*/  SHF.L.U32 R0, R0, R4, RZ ;  /* 0x0000000400007219 */ /* 0x000fe200000006ff */
[----:B------:R-:W-:Y:S02]  /*3350*/  IMAD.SHL.U32 R4, R4, 0x20, RZ ;  /* 0x0000002004047824 */ /* 0x000fe400078e00ff */
[----:B------:R2:W-:Y:S04]  /*3360*/  ATOMS.OR RZ, [UR5+0x14], R3 ;  /* 0x00001403ffff798c */ /* 0x0005e8000b000005 */
[----:B------:R2:W-:Y:S04]  /*3370*/  ATOMS.OR RZ, [UR5+0x18], R0 ;  /* 0x00001800ffff798c */ /* 0x0005e8000b000005 */
[----:B------:R2:W-:Y:S01]  /*3380*/  STS [UR6+0x120], R4 ;  /* 0x00012004ff007988 */ /* 0x0005e20008000806 */
[----:B------:R-:W-:Y:S05]  /*3390*/  BRA `(.L_x_59) ;  /* 0x0000000000107947 */ /* 0x000fea0003800000 */
.L_x_58:
[----:B------:R-:W-:Y:S02]  /*33a0*/  MOV R0, 0xffffffff ;  /* 0xffffffff00007802 */ /* 0x000fe40000000f00 */
[----:B------:R-:W-:-:S03]  /*33b0*/  MOV R4, 0x33e0 ;  /* 0x000033e000047802 */ /* 0x000fc60000000f00 */
[----:B------:R2:W-:Y:S04]  /*33c0*/  STS [UR6+0x120], R0 ;  /* 0x00012000ff007988 */ /* 0x0005e80008000806 */
[----:B-12--5:R-:W-:Y:S05]  /*33d0*/  CALL.REL.NOINC `($__internal_1_$__cuda_sm10x_tcgen05_guardrail_trap_phase_invalid_during_alloc) ;  /* 0x0000007000707944 */ /* 0x026fea0003c00000 */
.L_x_59:
[----:B------:R-:W-:Y:S05]  /*33e0*/  WARPSYNC.ALL ;  /* 0x0000000000007948 */ /* 0x000fea0003800000 */
[----:B------:R-:W3:Y:S01]  /*33f0*/  S2UR UR4, SR_CgaCtaId ;  /* 0x00000000000479c3 */ /* 0x000ee20000008800 */
[----:B------:R-:W-:Y:S01]  /*3400*/  UMOV UR41, 0x400 ;  /* 0x0000040000297882 */ /* 0x000fe20000000000 */
[----:B------:R-:W-:-:S06]  /*3410*/  NOP ;  /* 0x0000000000007918 */ /* 0x000fcc0000000000 */
[----:B------:R-:W-:Y:S06]  /*3420*/  BAR.ARV 0x6, 0xa0 ;  /* 0x0182800000007b1d */ /* 0x000fec0000002000 */
[----:B------:R-:W4:Y:S01]  /*3430*/  LDCU UR6, c[0x0][0x38c] ;  /* 0x00007180ff0677ac */ /* 0x000f220008000800 */
[----:B------:R-:W-:Y:S01]  /*3440*/  LOP3.LUT R2, R2, 0xffff, RZ, 0xc0, !PT ;  /* 0x0000ffff02027812 */ /* 0x000fe200078ec0ff */
[----:B------:R-:W-:Y:S01]  /*3450*/  IMAD.MOV.U32 R11, RZ, RZ, 0x1 ;  /* 0x00000001ff0b7424 */ /* 0x000fe200078e00ff */
[----:B------:R-:W-:Y:S01]  /*3460*/  CS2R R8, SRZ ;  /* 0x0000000000087805 */ /* 0x000fe2000001ff00 */
[----:B------:R-:W1:Y:S01]  /*3470*/  LDCU UR7, c[0x0][0x38c] ;  /* 0x00007180ff0777ac */ /* 0x000e620008000800 */
[----:B------:R-:W-:Y:S01]  /*3480*/  R2UR UR42, R2 ;  /* 0x00000000022a72ca */ /* 0x000fe200000e0000 */
[----:B------:R-:W-:Y:S01]  /*3490*/  IMAD.MOV.U32 R10, RZ, RZ, RZ ;  /* 0x000000ffff0a7224 */ /* 0x000fe200078e00ff */
[----:B------:R-:W-:Y:S01]  /*34a0*/  UMOV UR45, URZ ;  /* 0x000000ff002d7c82 */ /* 0x000fe20008000000 */
[----:B------:R-:W-:Y:S01]  /*34b0*/  UMOV UR39, URZ ;  /* 0x000000ff00277c82 */ /* 0x000fe20008000000 */
[----:B---3--:R-:W-:Y:S01]  /*34c0*/  ULEA UR41, UR4, UR41, 0x18 ;  /* 0x0000002904297291 */ /* 0x008fe2000f8ec0ff */
[----:B------:R-:W-:Y:S01]  /*34d0*/  UMOV UR62, 0x0 ;  /* 0x00000000003e7882 */ /* 0x000fe20000000000 */
[----:B------:R-:W-:-:S02]  /*34e0*/  UMOV UR63, 0x4400010 ;  /* 0x04400010003f7882 */ /* 0x000fc40000000000 */
[----:B------:R-:W-:Y:S02]  /*34f0*/  UIADD3 UR5, UPT, UPT, UR41, 0x8800, URZ ;  /* 0x0000880029057890 */ /* 0x000fe4000fffe0ff */
[----:B------:R-:W-:Y:S02]  /*3500*/  UIADD3 UR4, UPT, UPT, UR41, 0x10800, URZ ;  /* 0x0001080029047890 */ /* 0x000fe4000fffe0ff */
[----:B----4-:R-:W-:Y:S01]  /*3510*/  UIADD3 UR6, UPT, UPT, UR6, 0x7f, URZ ;  /* 0x0000007f06067890 */ /* 0x010fe2000fffe0ff */
[----:B--2---:R-:W2:Y:S01]  /*3520*/  LDS R0, [UR41+0x120] ;  /* 0x00012029ff007984 */ /* 0x004ea20008000800 */
[----:B------:R-:W-:Y:S02]  /*3530*/  USHF.R.U32.HI UR5, URZ, 0x4, UR5 ;  /* 0x00000004ff057899 */ /* 0x000fe40008011605 */
[----:B------:R-:W-:Y:S02]  /*3540*/  USHF.R.S32.HI UR47, URZ, 0x1f, UR6 ;  /* 0x0000001fff2f7899 */ /* 0x000fe40008011406 */
[----:B------:R-:W-:-:S02]  /*3550*/  USHF.R.U32.HI UR4, URZ, 0x4, UR4 ;  /* 0x00000004ff047899 */ /* 0x000fc40008011604 */
[----:B------:R-:W-:Y:S02]  /*3560*/  ULEA.HI UR47, UR47, UR6, URZ, 0x7 ;  /* 0x000000062f2f7291 */ /* 0x000fe4000f8f38ff */
[----:B------:R-:W-:Y:S02]  /*3570*/  ULOP3.LUT UR5, UR5, 0x3fff, URZ, 0xc0, !UPT ;  /* 0x00003fff05057892 */ /* 0x000fe4000f8ec0ff */
[----:B------:R-:W-:Y:S02]  /*3580*/  USHF.R.S32.HI UR47, URZ, 0x7, UR47 ;  /* 0x00000007ff2f7899 */ /* 0x000fe4000801142f */
[----:B------:R-:W-:Y:S02]  /*3590*/  ULOP3.LUT UR4, UR4, 0x3fff, URZ, 0xc0, !UPT ;  /* 0x00003fff04047892 */ /* 0x000fe4000f8ec0ff */
[----:B------:R-:W-:Y:S01]  /*35a0*/  UISETP.LT.AND UP0, UPT, UR47, 0x1, UPT ;  /* 0x000000012f00788c */ /* 0x000fe2000bf01270 */
[----:B------:R-:W-:Y:S01]  /*35b0*/  UMOV UR60, 0x0 ;  /* 0x00000000003c7882 */ /* 0x000fe20000000000 */
[----:B------:R-:W-:-:S02]  /*35c0*/  UMOV UR61, 0x4400010 ;  /* 0x04400010003d7882 */ /* 0x000fc40000000000 */
[----:B------:R-:W-:Y:S01]  /*35d0*/  USEL UR64, UR47, 0x1, !UP0 ;  /* 0x000000012f407887 */ /* 0x000fe2000c000000 */
[----:B------:R-:W-:Y:S01]  /*35e0*/  UMOV UR58, 0x0 ;  /* 0x00000000003a7882 */ /* 0x000fe20000000000 */
[----:B------:R-:W-:Y:S01]  /*35f0*/  UMOV UR59, 0x4400010 ;  /* 0x04400010003b7882 */ /* 0x000fe20000000000 */
[----:B------:R-:W-:Y:S01]  /*3600*/  UMOV UR56, 0x0 ;  /* 0x0000000000387882 */ /* 0x000fe20000000000 */
[----:B------:R-:W-:Y:S01]  /*3610*/  UMOV UR57, 0x4400010 ;  /* 0x0440001000397882 */ /* 0x000fe20000000000 */
[----:B------:R-:W-:Y:S01]  /*3620*/  UMOV UR54, 0x0 ;  /* 0x0000000000367882 */ /* 0x000fe20000000000 */
[----:B------:R-:W-:Y:S01]  /*3630*/  UMOV UR55, 0x4400010 ;  /* 0x0440001000377882 */ /* 0x000fe20000000000 */
[----:B------:R-:W-:Y:S01]  /*3640*/  UMOV UR52, 0x0 ;  /* 0x0000000000347882 */ /* 0x000fe20000000000 */
[----:B------:R-:W-:Y:S01]  /*3650*/  UMOV UR53, 0x4400010 ;  /* 0x0440001000357882 */ /* 0x000fe20000000000 */
[----:B------:R-:W-:Y:S02]  /*3660*/  ULOP3.LUT UR43, UR5, 0x10000, URZ, 0xfc, !UPT ;  /* 0x00010000052b7892 */ /* 0x000fe4000f8efcff */
[----:B------:R-:W-:-:S02]  /*3670*/  ULOP3.LUT UR44, UR4, 0x10000, URZ, 0xfc, !UPT ;  /* 0x00010000042c7892 */ /* 0x000fc4000f8efcff */
[----:B------:R-:W-:Y:S02]  /*3680*/  UIADD3 UR64, UPT, UPT, -UR64, URZ, URZ ;  /* 0x000000ff40407290 */ /* 0x000fe4000fffe1ff */
[----:B-1----:R-:W-:Y:S01]  /*3690*/  UISETP.GE.AND UP4, UPT, UR7, 0x1, UPT ;  /* 0x000000010700788c */ /* 0x002fe2000bf86270 */
[----:B------:R-:W-:Y:S01]  /*36a0*/  UMOV UR50, 0x0 ;  /* 0x0000000000327882 */ /* 0x000fe20000000000 */
[----:B------:R-:W-:Y:S01]  /*36b0*/  UMOV UR51, 0x4400010 ;  /* 0x0440001000337882 */ /* 0x000fe20000000000 */
[----:B------:R-:W-:Y:S01]  /*36c0*/  UMOV UR48, 0x0 ;  /* 0x0000000000307882 */ /* 0x000fe20000000000 */
[----:B--2---:R-:W-:Y:S01]  /*36d0*/  R2UR UR65, R0 ;  /* 0x00000000004172ca */ /* 0x004fe200000e0000 */
[----:B------:R-:W-:-:S14]  /*36e0*/  UMOV UR49, 0x4400010 ;  /* 0x0440001000317882 */ /* 0x000fdc0000000000 */
.L_x_68:
[----:B------:R-:W-:Y:S02]  /*36f0*/  LEA R0, R10, UR41, 0x3 ;  /* 0x000000290a007c11 */ /* 0x000fe4000f8e18ff */
[----:B------:R-:W-:Y:S02]  /*3700*/  SHF.L.U32 R5, R9, 0x1f, RZ ;  /* 0x0000001f09057819 */ /* 0x000fe400000006ff */
[----:B------:R-:W-:Y:S01]  /*3710*/  PLOP3.LUT P0, PT, PT, PT, UP4, 0x80, 0x8 ;  /* 0x000000000008781c */ /* 0x000fe20003f0f048 */
[----:B------:R-:W-:Y:S01]  /*3720*/  VIADD R3, R0, 0x80 ;  /* 0x0000008000037836 */ /* 0x000fe20000000000 */
[----:B-1----:R-:W1:Y:S02]  /*3730*/  SYNCS.PHASECHK.TRANS64.TRYWAIT P1, [R0+URZ+0x70], R5 ;  /* 0x00007005000075a7 */ /* 0x002e6400080211ff */
[----:B-1-3--:R-:W-:Y:S09]  /*3740*/  @!P1 BRA `(.L_x_62) ;  /* 0x0000006400949947 */ /* 0x00aff20003800000 */
.L_x_151:
[----:B------:R-:W-:Y:S01]  /*3750*/  LEA R4, R10, UR41, 0x4 ;  /* 0x000000290a047c11 */ /* 0x000fe2000f8e20ff */
[----:B------:R-:W-:Y:S01]  /*3760*/  @UP4 ULEA UR4, UR39, UR41, 0x3 ;  /* 0x0000002927044291 */ /* 0x000fe2000f8e18ff */
[----:B------:R-:W-:Y:S01]  /*3770*/  PLOP3.LUT P2, PT, PT, PT, PT, 0x80, 0x8 ;  /* 0x000000000008781c */ /* 0x000fe20003f4f070 */
[----:B------:R-:W-:Y:S01]  /*3780*/  ULEA UR46, UR45, UR41, 0x3 ;  /* 0x000000292d2e7291 */ /* 0x000fe2000f8e18ff */
[----:B------:R-:W-:Y:S02]  /*3790*/  PRMT R3, RZ, 0x654, R3 ;  /* 0x00000654ff037816 */ /* 0x000fe40000000003 */
[----:B-1----:R-:W1:Y:S01]  /*37a0*/  LDS.128 R4, [R4+0x100] ;  /* 0x0001000004047984 */ /* 0x002e620000000c00 */
[----:B------:R-:W-:Y:S02]  /*37b0*/  @P0 SHF.L.U32 R2, R8, 0x1f, RZ ;  /* 0x0000001f08020819 */ /* 0x000fe400000006ff */
[----:B------:R-:W-:Y:S01]  /*37c0*/  SHF.L.U32 R0, R11, 0x1f, RZ ;  /* 0x0000001f0b007819 */ /* 0x000fe200000006ff */
[----:B------:R-:W-:Y:S01]  /*37d0*/  @!PT LDS RZ, [RZ] ;  /* 0x00000000fffff984 */ /* 0x000fe20000000800 */
[----:B------:R-:W-:Y:S01]  /*37e0*/  @!PT LDS RZ, [RZ] ;  /* 0x00000000fffff984 */ /* 0x000fe20000000800 */
[----:B------:R-:W-:Y:S01]  /*37f0*/  @!PT LDS RZ, [RZ] ;  /* 0x00000000fffff984 */ /* 0x000fe20000000800 */
[----:B------:R-:W-:Y:S01]  /*3800*/  @!PT LDS RZ, [RZ] ;  /* 0x00000000fffff984 */ /* 0x000fe20000000800 */
[----:B------:R2:W-:Y:S06]  /*3810*/  MEMBAR.ALL.CTA ;  /* 0x0000000000007992 */ /* 0x0005ec0000008000 */
[----:B--2---:R-:W2:Y:S02]  /*3820*/  FENCE.VIEW.ASYNC.S ;  /* 0x00000000000073c6 */ /* 0x004ea40000000000 */
[----:B--2---:R2:W-:Y:S01]  /*3830*/  SYNCS.ARRIVE.TRANS64.RED.A1T0 RZ, [R3+URZ], RZ ;  /* 0x000000ff03ff79a7 */ /* 0x0045e200081004ff */
[----:B------:R2:W3:Y:S01]  /*3840*/  @P0 SYNCS.PHASECHK.TRANS64.TRYWAIT P2, [UR4], R2 ;  /* 0x00000002ff0005a7 */ /* 0x0004e20008041104 */
[----:B------:R-:W-:Y:S01]  /*3850*/  ULEA.HI UR4, UR45, UR45, URZ, 0x1 ;  /* 0x0000002d2d047291 */ /* 0x000fe2000f8f08ff */
[----:B-1----:R-:W-:-:S03]  /*3860*/  LOP3.LUT P1, RZ, R6, 0x1, RZ, 0xc0, !PT ;  /* 0x0000000106ff7812 */ /* 0x002fc6000782c0ff */
[----:B------:R-:W-:Y:S02]  /*3870*/  USHF.L.U32 UR5, UR4, 0x7, URZ ;  /* 0x0000000704057899 */ /* 0x000fe400080006ff */
[----:B------:R-:W-:Y:S02]  /*3880*/  ULOP3.LUT UR36, UR4, 0xffe, URZ, 0xc0, !UPT ;  /* 0x00000ffe04247892 */ /* 0x000fe4000f8ec0ff */
[----:B------:R-:W-:Y:S02]  /*3890*/  ULOP3.LUT UR4, UR5, 0xffffff00, URZ, 0xc0, !UPT ;  /* 0xffffff0005047892 */ /* 0x000fe4000f8ec0ff */
[----:B------:R-:W-:Y:S02]  /*38a0*/  UIADD3 UR36, UPT, UPT, -UR36, UR45, URZ ;  /* 0x0000002d24247290 */ /* 0x000fe4000fffe1ff */
[----:B------:R-:W-:Y:S01]  /*38b0*/  UIADD3 UR4, UPT, UPT, UR65, UR4, URZ ;  /* 0x0000000441047290 */ /* 0x000fe2000fffe0ff */
[----:B------:R-:W1:Y:S03]  /*38c0*/  SYNCS.PHASECHK.TRANS64.TRYWAIT P0, [UR46+0xb0], R0 ;  /* 0x0000b000ff0075a7 */ /* 0x000e66000800112e */
[----:B------:R-:W-:Y:S01]  /*38d0*/  ULEA UR36, UR36, UR4, 0x14 ;  /* 0x0000000424247291 */ /* 0x000fe2000f8ea0ff */
[----:B-123--:R-:W-:Y:S11]  /*38e0*/  @!P0 BRA `(.L_x_63) ;  /* 0x0000006400408947 */ /* 0x00eff60003800000 */
.L_x_153:
[----:B------:R-:W-:Y:S01]  /*38f0*/  IADD3 R10, PT, PT, R10, 0x1, RZ ;  /* 0x000000010a0a7810 */ /* 0x000fe20007ffe0ff */
[----:B------:R-:W-:Y:S06]  /*3900*/  BRA.U !UP4, `(.L_x_64) ;  /* 0x000000050c107547 */ /* 0x000fec000b800000 */
[----:B------:R-:W-:Y:S01]  /*3910*/  UPLOP3.LUT UP2, UPT, UPT, UPT, UPT, 0x40, 0x4 ;  /* 0x000000000004789c */ /* 0x000fe20003f4e870 */
[----:B------:R-:W-:Y:S01]  /*3920*/  UMOV UR38, UR64 ;  /* 0x0000004000267c82 */ /* 0x000fe20008000000 */
[----:B------:R-:W-:Y:S01]  /*3930*/  UMOV UR37, UR47 ;  /* 0x0000002f00257c82 */ /* 0x000fe20008000000 */
[----:B------:R-:W-:-:S08]  /*3940*/  UMOV UR5, UR39 ;  /* 0x0000002700057c82 */ /* 0x000fd00008000000 */
.L_x_67:
[----:B------:R-:W-:Y:S02]  /*3950*/  UIADD3 UR38, UPT, UPT, UR38, 0x1, URZ ;  /* 0x0000000126267890 */ /* 0x000fe4000fffe0ff */
[----:B------:R-:W-:Y:S02]  /*3960*/  ULEA UR7, UR5, UR41, 0x3 ;  /* 0x0000002905077291 */ /* 0x000fe4000f8e18ff */
[----:B------:R-:W-:Y:S01]  /*3970*/  UISETP.NE.AND UP3, UPT, UR38, URZ, UPT ;  /* 0x000000ff2600728c */ /* 0x000fe2000bf65270 */
[----:B--23--:R-:W-:Y:S10]  /*3980*/  @P2 BRA `(.L_x_65) ;  /* 0x00000000000c2947 */ /* 0x00cff40003800000 */
[----:B-1----:R-:W-:Y:S04]  /*3990*/  SHF.L.U32 R3, R8, 0x1f, RZ ;  /* 0x0000001f08037819 */ /* 0x002fe800000006ff */
[----:B------:R-:W1:Y:S02]  /*39a0*/  SYNCS.PHASECHK.TRANS64.TRYWAIT P0, [UR7], R3 ;  /* 0x00000003ff0075a7 */ /* 0x000e640008001107 */
[----:B-1----:R-:W-:Y:S05]  /*39b0*/  @!P0 BRA `(.L_x_66) ;  /* 0x0000006400248947 */ /* 0x002fea0003800000 */
.L_x_65:
[----:B------:R-:W-:Y:S01]  /*39c0*/  UISETP.NE.AND UP0, UPT, UR37, 0x1, UPT ;  /* 0x000000012500788c */ /* 0x000fe2000bf05270 */
[----:B------:R-:W-:Y:S01]  /*39d0*/  PLOP3.LUT P2, PT, PT, PT, PT, 0x80, 0x8 ;  /* 0x000000000008781c */ /* 0x000fe20003f4f070 */
[----:B------:R-:W-:Y:S02]  /*39e0*/  UIADD3 UR4, UPT, UPT, UR5, 0x1, URZ ;  /* 0x0000000105047890 */ /* 0x000fe4000fffe0ff */
[----:B------:R-:W-:Y:S02]  /*39f0*/  UIADD3 UR40, UPT, UPT, UR7, 0x10, URZ ;  /* 0x0000001007287890 */ /* 0x000fe4000fffe0ff */
[----:B------:R-:W-:Y:S01]  /*3a00*/  UISETP.NE.AND UP1, UPT, UR4, 0x2, UPT ;  /* 0x000000020400788c */ /* 0x000fe2000bf25270 */
[----:B------:R-:W-:Y:S01]  /*3a10*/  PLOP3.LUT P0, PT, PT, PT, UP0, 0x80, 0x8 ;  /* 0x000000000008781c */ /* 0x000fe20003f0f008 */
[----:B------:R-:W-:Y:S02]  /*3a20*/  UIADD3 UR37, UPT, UPT, UR37, -0x1, URZ ;  /* 0xffffffff25257890 */ /* 0x000fe4000fffe0ff */
[----:B------:R-:W-:Y:S02]  /*3a30*/  USEL UR6, URZ, 0x1, UP1 ;  /* 0x00000001ff067887 */ /* 0x000fe40008800000 */
[----:B------:R-:W-:Y:S01]  /*3a40*/  USEL UR39, UR4, URZ, UP1 ;  /* 0x000000ff04277287 */ /* 0x000fe20008800000 */
[----:B------:R-:W-:Y:S01]  /*3a50*/  UMOV UR7, 0x40004040 ;  /* 0x4000404000077882 */ /* 0x000fe20000000000 */
[----:B------:R-:W-:Y:S02]  /*3a60*/  UMOV UR35, 0x40004040 ;  /* 0x4000404000237882 */ /* 0x000fe40000000000 */
[----:B------:R-:W-:Y:S01]  /*3a70*/  @UP0 ULEA UR4, UR39, UR41, 0x3 ;  /* 0x0000002927040291 */ /* 0x000fe2000f8e18ff */
[----:B------:R-:W-:Y:S01]  /*3a80*/  LOP3.LUT R8, R8, UR6, RZ, 0x3c, !PT ;  /* 0x0000000608087c12 */ /* 0x000fe2000f8e3cff */
[----:B------:R-:W-:Y:S01]  /*3a90*/  ULEA UR6, UR5, UR44, 0xc ;  /* 0x0000002c05067291 */ /* 0x000fe2000f8e60ff */
[----:B------:R-:W-:Y:S02]  /*3aa0*/  UMOV UR33, 0x40004040 ;  /* 0x4000404000217882 */ /* 0x000fe40000000000 */
[----:B-1----:R-:W-:Y:S01]  /*3ab0*/  @P0 SHF.L.U32 R0, R8, 0x1f, RZ ;  /* 0x0000001f08000819 */ /* 0x002fe200000006ff */
[----:B------:R-:W-:Y:S02]  /*3ac0*/  UIADD3 UR34, UPT, UPT, UR6, 0x2, URZ ;  /* 0x0000000206227890 */ /* 0x000fe4000fffe0ff */
[----:B------:R-:W-:Y:S01]  /*3ad0*/  UIADD3 UR30, UPT, UPT, UR6, 0x4, URZ ;  /* 0x00000004061e7890 */ /* 0x000fe2000fffe0ff */
[----:B------:R2:W3:Y:S01]  /*3ae0*/  @P0 SYNCS.PHASECHK.TRANS64.TRYWAIT P2, [UR4], R0 ;  /* 0x00000000ff0005a7 */ /* 0x0004e20008041104 */
[----:B------:R-:W-:Y:S02]  /*3af0*/  ULEA UR4, UR5, UR43, 0xa ;  /* 0x0000002b05047291 */ /* 0x000fe4000f8e50ff */
[----:B------:R-:W-:Y:S02]  /*3b00*/  UIADD3 UR26, UPT, UPT, UR6, 0x6, URZ ;  /* 0x00000006061a7890 */ /* 0x000fe4000fffe0ff */
        /* <DEDUP_REMOVED lines=10> */
[----:B------:R-:W-:Y:S01]  /*3bb0*/  UIADD3 UR8, UPT, UPT, UR4, 0x206, URZ ;  /* 0x0000020604087890 */ /* 0x000fe2000fffe0ff */
[----:B------:R-:W-:Y:S01]  /*3bc0*/  UMOV UR5, 0x40004040 ;  /* 0x4000404000057882 */ /* 0x000fe20000000000 */
[----:B------:R-:W-:Y:S01]  /*3bd0*/  UMOV UR31, 0x40004040 ;  /* 0x40004040001f7882 */ /* 0x000fe20000000000 */
[----:B------:R1:W-:Y:S01]  /*3be0*/  UTCHMMA gdesc[UR4], gdesc[UR6], tmem[UR36], tmem[UR62], idesc[UR63], UP2 ;  /* 0x00ff3e06040075ea */ /* 0x0003e20009000024 */
[----:B------:R-:W-:Y:S01]  /*3bf0*/  UPLOP3.LUT UP2, UPT, UPT, UPT, UPT, 0x80, 0x8 ;  /* 0x000000000008789c */ /* 0x000fe20003f4f070 */
[----:B------:R2:W-:Y:S01]  /*3c00*/  UTCHMMA gdesc[UR32], gdesc[UR34], tmem[UR36], tmem[UR60], idesc[UR61], UPT ;  /* 0x00ff3c22200075ea */ /* 0x0005e2000b800024 */
[----:B------:R-:W-:Y:S01]  /*3c10*/  UMOV UR29, 0x40004040 ;  /* 0x40004040001d7882 */ /* 0x000fe20000000000 */
[----:B------:R-:W-:Y:S01]  /*3c20*/  UMOV UR27, 0x40004040 ;  /* 0x40004040001b7882 */ /* 0x000fe20000000000 */
        /* <DEDUP_REMOVED lines=12> */
[----:B------:R-:W-:Y:S01]  /*3cf0*/  UMOV UR9, 0x40004040 ;  /* 0x4000404000097882 */ /* 0x000fe20000000000 */
[----:B------:R2:W-:Y:S01]  /*3d00*/  UTCHMMA gdesc[UR12], gdesc[UR14], tmem[UR36], tmem[UR50], idesc[UR51], UPT ;  /* 0x00ff320e0c0075ea */ /* 0x0005e2000b800024 */
[----:B------:R2:W-:Y:S01]  /*3d10*/  UTCHMMA gdesc[UR8], gdesc[UR10], tmem[UR36], tmem[UR48], idesc[UR49], UPT ;  /* 0x00ff300a080075ea */ /* 0x0005e2000b800024 */
[----:B------:R2:W-:Y:S01]  /*3d20*/  UTCBAR.MULTICAST [UR40], URZ, UR42 ;  /* 0x000000ff280073e9 */ /* 0x0005e2000800082a */
[----:B-1----:R-:W-:Y:S01]  /*3d30*/  UMOV UR5, UR39 ;  /* 0x0000002700057c82 */ /* 0x002fe20008000000 */
[----:B------:R-:W-:Y:S05]  /*3d40*/  BRA.U UP3, `(.L_x_67) ;  /* 0xfffffffd03007547 */ /* 0x000fea000b83ffff */
.L_x_64:
[----:B------:R-:W-:Y:S01]  /*3d50*/  UIADD3 UR4, UPT, UPT, UR45, 0x1, URZ ;  /* 0x000000012d047890 */ /* 0x000fe2000fffe0ff */
[C---:B------:R-:W-:Y:S01]  /*3d60*/  ISETP.NE.AND P0, PT, R10.reuse, 0x2, PT ;  /* 0x000000020a00780c */ /* 0x040fe20003f05270 */
[----:B------:R-:W-:Y:S02]  /*3d70*/  UIADD3 UR5, UPT, UPT, UR46, 0x90, URZ ;  /* 0x000000902e057890 */ /* 0x000fe4000fffe0ff */
[----:B------:R-:W-:Y:S01]  /*3d80*/  UISETP.NE.AND UP0, UPT, UR4, 0x4, UPT ;  /* 0x000000040400788c */ /* 0x000fe2000bf05270 */
[----:B-12---:R-:W-:Y:S02]  /*3d90*/  SEL R0, RZ, 0x1, P0 ;  /* 0x00000001ff007807 */ /* 0x006fe40000000000 */
[----:B------:R-:W-:Y:S01]  /*3da0*/  SEL R10, R10, RZ, P0 ;  /* 0x000000ff0a0a7207 */ /* 0x000fe20000000000 */
[----:B------:R-:W-:Y:S01]  /*3db0*/  USEL UR6, URZ, 0x1, UP0 ;  /* 0x00000001ff067887 */ /* 0x000fe20008000000 */
[----:B------:R-:W-:Y:S01]  /*3dc0*/  LOP3.LUT R9, R9, R0, RZ, 0x3c, !PT ;  /* 0x0000000009097212 */ /* 0x000fe200078e3cff */
[----:B------:R-:W-:Y:S01]  /*3dd0*/  USEL UR45, UR4, URZ, UP0 ;  /* 0x000000ff042d7287 */ /* 0x000fe20008000000 */
[----:B------:R1:W-:Y:S03]  /*3de0*/  UTCBAR [UR5], URZ ;  /* 0x000000ff050073e9 */ /* 0x0003e600080000ff */
[----:B------:R-:W-:Y:S01]  /*3df0*/  LOP3.LUT R11, R11, UR6, RZ, 0x3c, !PT ;  /* 0x000000060b0b7c12 */ /* 0x000fe2000f8e3cff */
[----:B------:R-:W-:Y:S07]  /*3e00*/  @P1 BRA `(.L_x_68) ;  /* 0xfffffff800381947 */ /* 0x000fee000383ffff */
[----:B------:R-:W2:Y:S01]  /*3e10*/  S2UR UR8, SR_CgaCtaId ;  /* 0x00000000000879c3 */ /* 0x000ea20000008800 */
[----:B------:R-:W-:Y:S01]  /*3e20*/  ELECT P0, URZ, PT ;  /* 0x0000000000ff782f */ /* 0x000fe20003800000 */
[----:B------:R-:W-:Y:S01]  /*3e30*/  IMAD.MOV.U32 R0, RZ, RZ, 0x1 ;  /* 0x00000001ff007424 */ /* 0x000fe200078e00ff */
[----:B------:R-:W-:Y:S01]  /*3e40*/  UIADD3 UR41, UPT, UPT, UR41, 0xb0, URZ ;  /* 0x000000b029297890 */ /* 0x000fe2000fffe0ff */
[----:B------:R-:W-:Y:S01]  /*3e50*/  SHF.L.U32 R3, R11, 0x1f, RZ ;  /* 0x0000001f0b037819 */ /* 0x000fe200000006ff */
[----:B------:R-:W-:-:S03]  /*3e60*/  UMOV UR4, 0x40 ;  /* 0x0000004000047882 */ /* 0x000fc60000000000 */
[----:B------:R-:W-:Y:S01]  /*3e70*/  UVIRTCOUNT.DEALLOC.SMPOOL 0x80 ;  /* 0x000000800000784c */ /* 0x000fe20000000000 */
[----:B--2---:R-:W-:Y:S02]  /*3e80*/  ULEA UR8, UR8, UR4, 0x18 ;  /* 0x0000000408087291 */ /* 0x004fe4000f8ec0ff */
[----:B------:R-:W-:-:S07]  /*3e90*/  ULEA UR4, UR45, UR41, 0x3 ;  /* 0x000000292d047291 */ /* 0x000fce000f8e18ff */
[----:B------:R2:W-:Y:S02]  /*3ea0*/  @P0 STS.U8 [UR8+0x1c], R0 ;  /* 0x00001c00ff000988 */ /* 0x0005e40008000008 */
[----:B------:R-:W4:Y:S02]  /*3eb0*/  SYNCS.PHASECHK.TRANS64.TRYWAIT P0, [UR4], R3 ;  /* 0x00000003ff0075a7 */ /* 0x000f240008001104 */
[----:B--2-4-:R-:W-:Y:S05]  /*3ec0*/  @!P0 BRA `(.L_x_69) ;  /* 0x0000005c00f88947 */ /* 0x014fea0003800000 */
.L_x_156:
[----:B------:R-:W-:-:S04]  /*3ed0*/  UIADD3 UR4, UPT, UPT, UR45, 0x1, URZ ;  /* 0x000000012d047890 */ /* 0x000fc8000fffe0ff */
[----:B------:R-:W-:-:S04]  /*3ee0*/  UISETP.NE.AND UP0, UPT, UR4, 0x4, UPT ;  /* 0x000000040400788c */ /* 0x000fc8000bf05270 */
[----:B------:R-:W-:Y:S02]  /*3ef0*/  USEL UR6, URZ, 0x1, UP0 ;  /* 0x00000001ff067887 */ /* 0x000fe40008000000 */
[----:B------:R-:W-:-:S04]  /*3f00*/  USEL UR4, UR4, URZ, UP0 ;  /* 0x000000ff04047287 */ /* 0x000fc80008000000 */
[----:B-1----:R-:W-:Y:S01]  /*3f10*/  ULEA UR5, UR4, UR41, 0x3 ;  /* 0x0000002904057291 */ /* 0x002fe2000f8e18ff */
[----:B------:R-:W-:-:S04]  /*3f20*/  LOP3.LUT R2, R11, UR6, RZ, 0x3c, !PT ;  /* 0x000000060b027c12 */ /* 0x000fc8000f8e3cff */
[----:B--2---:R-:W-:-:S04]  /*3f30*/  SHF.L.U32 R3, R2, 0x1f, RZ ;  /* 0x0000001f02037819 */ /* 0x004fc800000006ff */
[----:B------:R-:W1:Y:S02]  /*3f40*/  SYNCS.PHASECHK.TRANS64.TRYWAIT P0, [UR5], R3 ;  /* 0x00000003ff0075a7 */ /* 0x000e640008001105 */
[----:B-1----:R-:W-:Y:S05]  /*3f50*/  @!P0 BRA `(.L_x_70) ;  /* 0x0000005c00ec8947 */ /* 0x002fea0003800000 */
.L_x_158:
[----:B------:R-:W-:-:S04]  /*3f60*/  UIADD3 UR4, UPT, UPT, UR4, 0x1, URZ ;  /* 0x0000000104047890 */ /* 0x000fc8000fffe0ff */
[----:B------:R-:W-:-:S04]  /*3f70*/  UISETP.NE.AND UP0, UPT, UR4, 0x4, UPT ;  /* 0x000000040400788c */ /* 0x000fc8000bf05270 */
[----:B------:R-:W-:Y:S02]  /*3f80*/  USEL UR6, URZ, 0x1, UP0 ;  /* 0x00000001ff067887 */ /* 0x000fe40008000000 */
[----:B------:R-:W-:-:S04]  /*3f90*/  USEL UR4, UR4, URZ, UP0 ;  /* 0x000000ff04047287 */ /* 0x000fc80008000000 */
[----:B------:R-:W-:Y:S01]  /*3fa0*/  ULEA UR5, UR4, UR41, 0x3 ;  /* 0x0000002904057291 */ /* 0x000fe2000f8e18ff */
[----:B------:R-:W-:-:S04]  /*3fb0*/  LOP3.LUT R2, R2, UR6, RZ, 0x3c, !PT ;  /* 0x0000000602027c12 */ /* 0x000fc8000f8e3cff */
[----:B-1----:R-:W-:-:S04]  /*3fc0*/  SHF.L.U32 R3, R2, 0x1f, RZ ;  /* 0x0000001f02037819 */ /* 0x002fc800000006ff */
[----:B------:R-:W1:Y:S02]  /*3fd0*/  SYNCS.PHASECHK.TRANS64.TRYWAIT P0, [UR5], R3 ;  /* 0x00000003ff0075a7 */ /* 0x000e640008001105 */
[----:B-1----:R-:W-:Y:S05]  /*3fe0*/  @!P0 BRA `(.L_x_71) ;  /* 0x0000005c00e08947 */ /* 0x002fea0003800000 */
.L_x_160:
[----:B------:R-:W-:-:S04]  /*3ff0*/  UIADD3 UR4, UPT, UPT, UR4, 0x1, URZ ;  /* 0x0000000104047890 */ /* 0x000fc8000fffe0ff */
[----:B------:R-:W-:-:S04]  /*4000*/  UISETP.NE.AND UP0, UPT, UR4, 0x4, UPT ;  /* 0x000000040400788c */ /* 0x000fc8000bf05270 */
[----:B------:R-:W-:Y:S02]  /*4010*/  USEL UR5, URZ, 0x1, UP0 ;  /* 0x00000001ff057887 */ /* 0x000fe40008000000 */
[----:B------:R-:W-:-:S04]  /*4020*/  USEL UR4, UR4, URZ, UP0 ;  /* 0x000000ff04047287 */ /* 0x000fc80008000000 */
[----:B------:R-:W-:Y:S01]  /*4030*/  ULEA UR4, UR4, UR41, 0x3 ;  /* 0x0000002904047291 */ /* 0x000fe2000f8e18ff */
[----:B-1----:R-:W-:-:S04]  /*4040*/  LOP3.LUT R3, R2, UR5, RZ, 0x3c, !PT ;  /* 0x0000000502037c12 */ /* 0x002fc8000f8e3cff */
[----:B------:R-:W-:-:S04]  /*4050*/  SHF.L.U32 R3, R3, 0x1f, RZ ;  /* 0x0000001f03037819 */ /* 0x000fc800000006ff */
[----:B------:R-:W1:Y:S02]  /*4060*/  SYNCS.PHASECHK.TRANS64.TRYWAIT P0, [UR4], R3 ;  /* 0x00000003ff0075a7 */ /* 0x000e640008001104 */
[----:B-1----:R-:W-:Y:S05]  /*4070*/  @!P0 BRA `(.L_x_72) ;  /* 0x0000005c00d48947 */ /* 0x002fea0003800000 */
.L_x_162:
[----:B------:R-:W-:Y:S01]  /*4080*/  NOP ;  /* 0x0000000000007918 */ /* 0x000fe20000000000 */
[----:B-1----:R-:W1:Y:S01]  /*4090*/  LDS R0, [UR8+0x14] ;  /* 0x00001408ff007984 */ /* 0x002e620008000800 */
[----:B------:R-:W-:Y:S01]  /*40a0*/  ULOP3.LUT UR4, UR65, 0xffff, URZ, 0xc0, !UPT ;  /* 0x0000ffff41047892 */ /* 0x000fe2000f8ec0ff */
[----:B------:R-:W-:Y:S01]  /*40b0*/  UMOV UR5, 0xffff ;  /* 0x0000ffff00057882 */ /* 0x000fe20000000000 */
[----:B------:R-:W-:Y:S02]  /*40c0*/  UMOV UR6, 0x1 ;  /* 0x0000000100067882 */ /* 0x000fe40000000000 */
[----:B------:R-:W-:-:S04]  /*40d0*/  USHF.R.U32.HI UR4, URZ, 0x5, UR4 ;  /* 0x00000005ff047899 */ /* 0x000fc80008011604 */
[----:B------:R-:W-:Y:S02]  /*40e0*/  USHF.L.U32 UR5, UR5, UR4, URZ ;  /* 0x0000000405057299 */ /* 0x000fe400080006ff */
[----:B------:R-:W-:-:S04]  /*40f0*/  USHF.L.U32 UR4, UR6, UR4, URZ ;  /* 0x0000000406047299 */ /* 0x000fc800080006ff */
[----:B-1----:R-:W-:-:S04]  /*4100*/  LOP3.LUT R0, R0, UR5, RZ, 0xc0, !PT ;  /* 0x0000000500007c12 */ /* 0x002fc8000f8ec0ff */
[----:B------:R-:W-:-:S13]  /*4110*/  ISETP.NE.AND P0, PT, R0, UR5, PT ;  /* 0x0000000500007c0c */ /* 0x000fda000bf05270 */
[----:B------:R-:W-:Y:S05]  /*4120*/  @P0 BRA `(.L_x_73) ;  /* 0x0000000000580947 */ /* 0x000fea0003800000 */
[----:B------:R-:W1:Y:S02]  /*4130*/  LDS R0, [UR8+0x18] ;  /* 0x00001808ff007984 */ /* 0x000e640008000800 */
[----:B-1----:R-:W-:-:S04]  /*4140*/  LOP3.LUT R0, R0, UR4, RZ, 0xc0, !PT ;  /* 0x0000000400007c12 */ /* 0x002fc8000f8ec0ff */
[----:B------:R-:W-:-:S13]  /*4150*/  ISETP.NE.AND P0, PT, R0, UR4, PT ;  /* 0x0000000400007c0c */ /* 0x000fda000bf05270 */
[----:B------:R-:W-:Y:S05]  /*4160*/  @P0 BRA `(.L_x_74) ;  /* 0x00000000003c0947 */ /* 0x000fea0003800000 */
[----:B------:R-:W1:Y:S01]  /*4170*/  S2R R2, SR_LANEID ;  /* 0x0000000000027919 */ /* 0x000e620000000000 */
[----:B------:R-:W-:Y:S01]  /*4180*/  ULOP3.LUT UR5, URZ, UR5, URZ, 0x33, !UPT ;  /* 0x00000005ff057292 */ /* 0x000fe2000f8e33ff */
[----:B------:R-:W-:Y:S01]  /*4190*/  LOP3.LUT R4, RZ, UR4, RZ, 0x33, !PT ;  /* 0x00000004ff047c12 */ /* 0x000fe2000f8e33ff */
[----:B------:R-:W-:Y:S02]  /*41a0*/  VOTEU.ANY UR4, UPT, PT ;  /* 0x0000000000047886 */ /* 0x000fe400038e0100 */
[----:B------:R-:W-:Y:S01]  /*41b0*/  UFLO.U32 UR4, UR4 ;  /* 0x00000004000472bd */ /* 0x000fe200080e0000 */
[----:B------:R-:W2:Y:S01]  /*41c0*/  REDUX UR6, R4 ;  /* 0x00000000040673c4 */ /* 0x000ea20000000000 */
[----:B------:R-:W-:-:S06]  /*41d0*/  IMAD.U32 R0, RZ, RZ, UR5 ;  /* 0x00000005ff007e24 */ /* 0x000fcc000f8e00ff */
[----:B------:R4:W-:Y:S01]  /*41e0*/  UTCATOMSWS.AND URZ, UR5 ;  /* 0x0000000500ff79e3 */ /* 0x0009e20008000000 */
[----:B------:R-:W3:Y:S01]  /*41f0*/  REDUX UR7, R0 ;  /* 0x00000000000773c4 */ /* 0x000ee20000000000 */
[----:B-1----:R-:W-:Y:S01]  /*4200*/  ISETP.EQ.U32.AND P0, PT, R2, UR4, PT ;  /* 0x0000000402007c0c */ /* 0x002fe2000bf02070 */
[----:B--2---:R-:W-:Y:S01]  /*4210*/  IMAD.U32 R2, RZ, RZ, UR6 ;  /* 0x00000006ff027e24 */ /* 0x004fe2000f8e00ff */
[----:B---3--:R-:W-:-:S11]  /*4220*/  MOV R3, UR7 ;  /* 0x0000000700037c02 */ /* 0x008fd60008000f00 */
[----:B------:R4:W-:Y:S04]  /*4230*/  @P0 ATOMS.AND RZ, [UR8+0x14], R3 ;  /* 0x00001403ffff098c */ /* 0x0009e8000a800008 */
[----:B------:R4:W-:Y:S01]  /*4240*/  @P0 ATOMS.AND RZ, [UR8+0x18], R2 ;  /* 0x00001802ffff098c */ /* 0x0009e2000a800008 */
[----:B------:R-:W-:Y:S05]  /*4250*/  BRA `(.L_x_75) ;  /* 0x0000000000147947 */ /* 0x000fea0003800000 */
.L_x_74:
[----:B------:R-:W-:Y:S02]  /*4260*/  MOV R2, 0x4280 ;  /* 0x0000428000027802 */ /* 0x000fe40000000f00 */
[----:B---3-5:R-:W-:Y:S05]  /*4270*/  CALL.REL.NOINC `($__internal_0_$__cuda_sm10x_tcgen05_guardrail_trap_col_being_dealloced_not_returned_by_alloc) ;  /* 0x0000006000bc7944 */ /* 0x028fea0003c00000 */
[----:B------:R-:W-:Y:S05]  /*4280*/  BRA `(.L_x_75) ;  /* 0x0000000000087947 */ /* 0x000fea0003800000 */
.L_x_73:
[----:B------:R-:W-:Y:S02]  /*4290*/  MOV R2, 0x42b0 ;  /* 0x000042b000027802 */ /* 0x000fe40000000f00 */
[----:B---3-5:R-:W-:Y:S05]  /*42a0*/  CALL.REL.NOINC `($__internal_2_$__cuda_sm10x_tcgen05_guardrail_trap_unallocated_columns_being_dealloced) ;  /* 0x0000006000c87944 */ /* 0x028fea0003c00000 */
.L_x_75:
[----:B------:R-:W-:Y:S01]  /*42b0*/  NOP ;  /* 0x0000000000007918 */ /* 0x000fe20000000000 */
[----:B----4-:R-:W-:Y:S05]  /*42c0*/  EXIT ;  /* 0x000000000000794d */ /* 0x010fea0003800000 */
.L_x_57:
[----:B------:R-:W-:-:S09]  /*42d0*/  UISETP.NE.OR UP0, UPT, UR17, 0x3, !UP4 ;  /* 0x000000031100788c */ /* 0x000fd2000e705670 */
[----:B------:R-:W-:Y:S05]  /*42e0*/  BRA.U UP0, `(.L_x_76) ;  /* 0x0000001100547547 */ /* 0x000fea000b800000 */
[----:B------:R-:W2:Y:S01]  /*42f0*/  LDCU UR31, c[0x0][0x370] ;  /* 0x00006e00ff1f77ac */ /* 0x000ea20008000800 */
[----:B------:R-:W3:Y:S01]  /*4300*/  LDC.64 R16, c[0x0][0x348] ;  /* 0x0000d200ff107b82 */ /* 0x000ee20000000a00 */
[----:B------:R-:W-:Y:S02]  /*4310*/  HFMA2 R13, -RZ, RZ, 0, 0 ;  /* 0x00000000ff0d7431 */ /* 0x000fe400000001ff */
[----:B------:R-:W-:Y:S01]  /*4320*/  IMAD.MOV.U32 R15, RZ, RZ, 0x1 ;  /* 0x00000001ff0f7424 */ /* 0x000fe200078e00ff */
[----:B------:R-:W2:Y:S01]  /*4330*/  LDCU.128 UR44, c[0x0][0xb10] ;  /* 0x00016200ff2c77ac */ /* 0x000ea20008000c00 */
[----:B------:R-:W-:Y:S01]  /*4340*/  IMAD.MOV.U32 R14, RZ, RZ, RZ ;  /* 0x000000ffff0e7224 */ /* 0x000fe200078e00ff */
[----:B------:R-:W-:Y:S01]  /*4350*/  MOV R7, 0x2000 ;  /* 0x0000200000077802 */ /* 0x000fe20000000f00 */
[----:B------:R-:W4:Y:S01]  /*4360*/  LDCU UR30, c[0x0][0x374] ;  /* 0x00006e80ff1e77ac */ /* 0x000f220008000800 */
[----:B------:R-:W1:Y:S01]  /*4370*/  LDC.64 R2, c[0x0][0x888] ;  /* 0x00022200ff027b82 */ /* 0x000e620000000a00 */
[----:B------:R-:W4:Y:S01]  /*4380*/  LDCU UR15, c[0x0][0xb0c] ;  /* 0x00016180ff0f77ac */ /* 0x000f220008000800 */
[----:B------:R-:W3:Y:S06]  /*4390*/  LDCU UR41, c[0x0][0xb20] ;  /* 0x00016400ff2977ac */ /* 0x000eec0008000800 */
[----:B------:R-:W1:Y:S01]  /*43a0*/  LDC.64 R4, c[0x0][0x890] ;  /* 0x00022400ff047b82 */ /* 0x000e620000000a00 */
[----:B------:R-:W3:Y:S01]  /*43b0*/  LDCU UR4, c[0x0][0xb30] ;  /* 0x00016600ff0477ac */ /* 0x000ee20008000800 */
[----:B------:R-:W-:Y:S01]  /*43c0*/  UMOV UR21, 0x400 ;  /* 0x0000040000157882 */ /* 0x000fe20000000000 */
[----:B--2---:R-:W-:-:S02]  /*43d0*/  UIMAD.WIDE.U32 UR6, UR31, UR44, URZ ;  /* 0x0000002c1f0672a5 */ /* 0x004fc4000f8e00ff */
[----:B----4-:R-:W-:Y:S02]  /*43e0*/  UIMAD.WIDE.U32 UR8, UR30, UR47, URZ ;  /* 0x0000002f1e0872a5 */ /* 0x010fe4000f8e00ff */
[----:B------:R-:W-:Y:S02]  /*43f0*/  ULEA UR21, UR52, UR21, 0x18 ;  /* 0x0000001534157291 */ /* 0x000fe4000f8ec0ff */
[----:B------:R-:W-:Y:S02]  /*4400*/  UPLOP3.LUT UP3, UPT, UPT, UPT, UPT, 0x40, 0x4 ;  /* 0x000000000004789c */ /* 0x000fe40003f6e870 */
[----:B------:R-:W-:Y:S01]  /*4410*/  UIADD3 UR37, UPT, UPT, UR21, 0x38, URZ ;  /* 0x0000003815257890 */ /* 0x000fe2000fffe0ff */
[----:B------:R-:W-:Y:S01]  /*4420*/  UMOV UR6, UR7 ;  /* 0x0000000700067c82 */ /* 0x000fe20008000000 */
[----:B------:R-:W-:Y:S01]  /*4430*/  UMOV UR38, UR9 ;  /* 0x0000000900267c82 */ /* 0x000fe20008000000 */
[----:B------:R-:W-:Y:S02]  /*4440*/  UISETP.GE.AND UP0, UPT, UR42, 0x1, UPT ;  /* 0x000000012a00788c */ /* 0x000fe4000bf06270 */
[----:B------:R-:W-:Y:S01]  /*4450*/  UISETP.NE.AND UP4, UPT, UR42, 0x1, UPT ;  /* 0x000000012a00788c */ /* 0x000fe2000bf85270 */
[----:B------:R-:W2:Y:S01]  /*4460*/  LDCU.64 UR22, c[0x0][0xb28] ;  /* 0x00016500ff1677ac */ /* 0x000ea20008000a00 */
[----:B------:R-:W-:-:S02]  /*4470*/  UISETP.NE.AND UP6, UPT, UR15, 0x1, UPT ;  /* 0x000000010f00788c */ /* 0x000fc4000bfc5270 */
[----:B------:R-:W-:Y:S02]  /*4480*/  UISETP.NE.AND UP5, UPT, UR46, 0x1, UPT ;  /* 0x000000012e00788c */ /* 0x000fe4000bfa5270 */
[----:B------:R-:W-:Y:S02]  /*4490*/  UIADD3 UR33, UPT, UPT, UR21, 0x20, URZ ;  /* 0x0000002015217890 */ /* 0x000fe4000fffe0ff */
[----:B------:R-:W-:Y:S02]  /*44a0*/  UIADD3 UR25, UPT, UPT, UR21, 0x28, URZ ;  /* 0x0000002815197890 */ /* 0x000fe4000fffe0ff */
[----:B------:R-:W-:Y:S02]  /*44b0*/  UIADD3 UR17, UPT, UPT, UR21, 0x30, URZ ;  /* 0x0000003015117890 */ /* 0x000fe4000fffe0ff */
[----:B------:R-:W-:Y:S02]  /*44c0*/  UPRMT UR37, UR52, 0x654, UR37 ;  /* 0x0000065434257896 */ /* 0x000fe40008000025 */
[----:B------:R-:W-:-:S02]  /*44d0*/  USHF.R.U32.HI UR39, URZ, UR45, UR6 ;  /* 0x0000002dff277299 */ /* 0x000fc40008011606 */
[----:B---3--:R-:W-:Y:S02]  /*44e0*/  USHF.R.U32.HI UR38, URZ, UR41, UR38 ;  /* 0x00000029ff267299 */ /* 0x008fe40008011626 */
[----:B------:R-:W-:-:S11]  /*44f0*/  UISETP.NE.AND UP2, UPT, UR4, 0x1, UPT ;  /* 0x000000010400788c */ /* 0x000fd6000bf45270 */
.L_x_87:
[C---:B------:R-:W-:Y:S02]  /*4500*/  LEA R12, R14.reuse, UR21, 0x3 ;  /* 0x000000150e0c7c11 */ /* 0x040fe4000f8e18ff */
[----:B------:R-:W-:Y:S02]  /*4510*/  SHF.L.U32 R9, R13, 0x1f, RZ ;  /* 0x0000001f0d097819 */ /* 0x000fe400000006ff */
[----:B------:R-:W-:Y:S02]  /*4520*/  LEA R10, R14, UR21, 0x4 ;  /* 0x000000150e0a7c11 */ /* 0x000fe4000f8e20ff */
[----:B---3--:R-:W3:Y:S02]  /*4530*/  SYNCS.PHASECHK.TRANS64.TRYWAIT P0, [R12+URZ+0x70], R9 ;  /* 0x000070090c0075a7 */ /* 0x008ee400080011ff */
[----:B---3--:R-:W-:Y:S05]  /*4540*/  @!P0 BRA `(.L_x_77) ;  /* 0x0000005800b88947 */ /* 0x008fea0003800000 */
.L_x_163:
[----:B---3--:R-:W3:Y:S01]  /*4550*/  LDS.128 R8, [R10+0x100] ;  /* 0x000100000a087984 */ /* 0x008ee20000000c00 */
[----:B------:R-:W-:Y:S01]  /*4560*/  UISETP.GE.AND UP0, UPT, UR42, 0x1, UPT ;  /* 0x000000012a00788c */ /* 0x000fe2000bf06270 */
[----:B------:R-:W-:Y:S01]  /*4570*/  @!PT LDS RZ, [RZ] ;  /* 0x00000000fffff984 */ /* 0x000fe20000000800 */
[----:B------:R-:W-:Y:S01]  /*4580*/  @!PT LDS RZ, [RZ] ;  /* 0x00000000fffff984 */ /* 0x000fe20000000800 */
[----:B------:R-:W-:Y:S01]  /*4590*/  @!PT LDS RZ, [RZ] ;  /* 0x00000000fffff984 */ /* 0x000fe20000000800 */
[----:B------:R-:W-:Y:S01]  /*45a0*/  @!PT LDS RZ, [RZ] ;  /* 0x00000000fffff984 */ /* 0x000fe20000000800 */
[----:B------:R4:W-:Y:S06]  /*45b0*/  MEMBAR.ALL.CTA ;  /* 0x0000000000007992 */ /* 0x0009ec0000008000 */
[----:B----4-:R-:W4:Y:S01]  /*45c0*/  FENCE.VIEW.ASYNC.S ;  /* 0x00000000000073c6 */ /* 0x010f220000000000 */
[----:B---3--:R-:W-:Y:S11]  /*45d0*/  LOP3.LUT P0, RZ, R10, 0x1, RZ, 0xc0, !PT ;  /* 0x000000010aff7812 */ /* 0x008ff6000780c0ff */
[----:B------:R-:W-:Y:S02]  /*45e0*/  @!UPT UIADD3 URZ, UPT, UPT, URZ, URZ, URZ ;  /* 0x000000fffffff290 */ /* 0x000fe4000fffe0ff */
[----:B----4-:R-:W-:Y:S01]  /*45f0*/  VOTEU.ANY UP1, P0 ;  /* 0x0000000000ff7886 */ /* 0x010fe20000020100 */
[----:B------:R-:W-:Y:S11]  /*4600*/  PLOP3.LUT P0, PT, PT, PT, UP1, 0x80, 0x8 ;  /* 0x000000000008781c */ /* 0x000ff60003f0f018 */
[----:B------:R-:W-:Y:S02]  /*4610*/  @!UPT UIADD3 URZ, UPT, UPT, URZ, URZ, URZ ;  /* 0x000000fffffff290 */ /* 0x000fe4000fffe0ff */
[----:B------:R-:W-:Y:S02]  /*4620*/  @P0 SHF.R.U32.HI R0, RZ, 0x10, R9 ;  /* 0x00000010ff000819 */ /* 0x000fe40000011609 */
[----:B------:R-:W-:Y:S02]  /*4630*/  @P0 MOV R6, R8 ;  /* 0x0000000800060202 */ /* 0x000fe40000000f00 */
[----:B------:R-:W-:Y:S01]  /*4640*/  @P0 R2UR UR4, R0 ;  /* 0x00000000000402ca */ /* 0x000fe200000e0000 */
[----:B------:R-:W-:Y:S01]  /*4650*/  VIADD R0, R12, 0x80 ;  /* 0x000000800c007836 */ /* 0x000fe20000000000 */
[----:B------:R-:W-:Y:S02]  /*4660*/  @P0 LOP3.LUT R8, R9, 0xffff, RZ, 0xc0, !PT ;  /* 0x0000ffff09080812 */ /* 0x000fe400078ec0ff */
[----:B------:R-:W-:Y:S02]  /*4670*/  @P0 R2UR UR6, R6 ;  /* 0x00000000060602ca */ /* 0x000fe400000e0000 */
[----:B------:R-:W-:Y:S02]  /*4680*/  PRMT R0, RZ, 0x654, R0 ;  /* 0x00000654ff007816 */ /* 0x000fe40000000000 */
[----:B------:R-:W-:Y:S02]  /*4690*/  @P0 R2UR UR5, R8 ;  /* 0x00000000080502ca */ /* 0x000fe400000e0000 */
[----:B------:R3:W-:Y:S03]  /*46a0*/  SYNCS.ARRIVE.TRANS64.RED.A1T0 RZ, [R0+URZ], RZ ;  /* 0x000000ff00ff79a7 */ /* 0x0007e600081004ff */
[----:B------:R-:W-:Y:S04]  /*46b0*/  @UP1 UMOV UR29, UR4 ;  /* 0x00000004001d1c82 */ /* 0x000fe80008000000 */
[----:B------:R-:W-:Y:S04]  /*46c0*/  @UP1 UMOV UR14, UR6 ;  /* 0x00000006000e1c82 */ /* 0x000fe80008000000 */
[----:B------:R-:W-:Y:S01]  /*46d0*/  @UP1 UMOV UR13, UR5 ;  /* 0x00000005000d1c82 */ /* 0x000fe20008000000 */
[----:B------:R-:W-:Y:S05]  /*46e0*/  BRA.U !UP0, `(.L_x_78) ;  /* 0x0000000108a47547 */ /* 0x000fea000b800000 */
[----:B------:R-:W-:Y:S02]  /*46f0*/  UIMAD.WIDE.U32 UR18, UR13, UR47, URZ ;  /* 0x0000002f0d1272a5 */ /* 0x000fe4000f8e00ff */
[----:B------:R-:W-:Y:S02]  /*4700*/  UIMAD.WIDE.U32 UR26, UR14, UR44, URZ ;  /* 0x0000002c0e1a72a5 */ /* 0x000fe4000f8e00ff */
[----:B------:R-:W-:Y:S02]  /*4710*/  USEL UR4, UR30, UR38, !UP5 ;  /* 0x000000261e047287 */ /* 0x000fe4000e800000 */
[----:B------:R-:W-:Y:S02]  /*4720*/  USEL UR7, UR31, UR39, !UP6 ;  /* 0x000000271f077287 */ /* 0x000fe4000f000000 */
[----:B--2---:R-:W-:Y:S02]  /*4730*/  UIMAD.WIDE.U32 UR8, UR4, UR22, URZ ;  /* 0x00000016040872a5 */ /* 0x004fe4000f8e00ff */
[----:B------:R-:W-:Y:S01]  /*4740*/  UIMAD.WIDE.U32 UR10, UR7, UR22, URZ ;  /* 0x00000016070a72a5 */ /* 0x000fe2000f8e00ff */
[----:B------:R-:W-:Y:S02]  /*4750*/  UMOV UR5, UR19 ;  /* 0x0000001300057c82 */ /* 0x000fe40008000000 */
[----:B------:R-:W-:Y:S03]  /*4760*/  USHF.R.U32.HI UR6, URZ, UR41, UR5 ;  /* 0x00000029ff067299 */ /* 0x000fe60008011605 */
[----:B------:R-:W-:Y:S01]  /*4770*/  UMOV UR5, UR27 ;  /* 0x0000001b00057c82 */ /* 0x000fe20008000000 */
[----:B------:R-:W-:Y:S02]  /*4780*/  USEL UR6, UR13, UR6, !UP5 ;  /* 0x000000060d067287 */ /* 0x000fe4000e800000 */
[----:B------:R-:W-:Y:S03]  /*4790*/  USHF.R.U32.HI UR12, URZ, UR45, UR5 ;  /* 0x0000002dff0c7299 */ /* 0x000fe60008011605 */
[----:B------:R-:W-:Y:S02]  /*47a0*/  UMOV UR5, UR9 ;  /* 0x0000000900057c82 */ /* 0x000fe40008000000 */
[----:B------:R-:W-:Y:S03]  /*47b0*/  @UP4 USHF.R.U32.HI UR4, URZ, UR23, UR5 ;  /* 0x00000017ff044299 */ /* 0x000fe60008011605 */
[----:B------:R-:W-:Y:S01]  /*47c0*/  UMOV UR5, UR11 ;  /* 0x0000000b00057c82 */ /* 0x000fe20008000000 */
[----:B------:R-:W-:Y:S02]  /*47d0*/  UIMAD UR4, UR42, UR4, URZ ;  /* 0x000000042a0472a4 */ /* 0x000fe4000f8e02ff */
[----:B------:R-:W-:Y:S02]  /*47e0*/  @UP4 USHF.R.U32.HI UR7, URZ, UR23, UR5 ;  /* 0x00000017ff074299 */ /* 0x000fe40008011605 */
[----:B------:R-:W-:Y:S02]  /*47f0*/  UIMAD.WIDE.U32 UR10, UR6, UR22, URZ ;  /* 0x00000016060a72a5 */ /* 0x000fe4000f8e00ff */
[----:B------:R-:W-:Y:S02]  /*4800*/  USEL UR5, UR14, UR12, !UP6 ;  /* 0x0000000c0e057287 */ /* 0x000fe4000f000000 */
[----:B------:R-:W-:Y:S02]  /*4810*/  UIMAD UR8, UR42, UR7, URZ ;  /* 0x000000072a0872a4 */ /* 0x000fe4000f8e02ff */
[----:B------:R-:W-:Y:S03]  /*4820*/  UISETP.GE.AND UP0, UPT, UR6, UR4, UPT ;  /* 0x000000040600728c */ /* 0x000fe6000bf06270 */
[----:B------:R-:W-:Y:S01]  /*4830*/  UMOV UR4, UR11 ;  /* 0x0000000b00047c82 */ /* 0x000fe20008000000 */
[----:B------:R-:W-:Y:S02]  /*4840*/  UISETP.GE.OR UP0, UPT, UR5, UR8, UP0 ;  /* 0x000000080500728c */ /* 0x000fe40008706670 */
[----:B------:R-:W-:Y:S02]  /*4850*/  USHF.R.U32.HI UR4, URZ, UR23, UR4 ;  /* 0x00000017ff047299 */ /* 0x000fe40008011604 */
[----:B------:R-:W-:Y:S02]  /*4860*/  UIMAD.WIDE.U32 UR8, UR5, UR22, URZ ;  /* 0x00000016050872a5 */ /* 0x000fe4000f8e00ff */
[----:B------:R-:W-:Y:S04]  /*4870*/  USEL UR10, UR6, UR4, !UP4 ;  /* 0x00000004060a7287 */ /* 0x000fe8000e000000 */
[----:B------:R-:W-:Y:S01]  /*4880*/  UIADD3 UR11, UPT, UPT, -UR10, URZ, URZ ;  /* 0x000000ff0a0b7290 */ /* 0x000fe2000fffe1ff */
[----:B------:R-:W-:Y:S02]  /*4890*/  @!UP0 UMOV UR4, UR9 ;  /* 0x0000000900048c82 */ /* 0x000fe40008000000 */
[----:B------:R-:W-:Y:S02]  /*48a0*/  @!UP0 USHF.R.U32.HI UR4, URZ, UR23, UR4 ;  /* 0x00000017ff048299 */ /* 0x000fe40008011604 */
[----:B------:R-:W-:Y:S02]  /*48b0*/  UIMAD UR8, UR42, UR11, UR6 ;  /* 0x0000000b2a0872a4 */ /* 0x000fe4000f8e0206 */
[----:B------:R-:W-:Y:S04]  /*48c0*/  @!UP0 USEL UR4, UR5, UR4, !UP4 ;  /* 0x0000000405048287 */ /* 0x000fe8000e000000 */
[----:B------:R-:W-:Y:S02]  /*48d0*/  @!UP0 UIMAD UR8, UR7, UR8, UR4 ;  /* 0x00000008070882a4 */ /* 0x000fe4000f8e0204 */
[----:B------:R-:W-:Y:S02]  /*48e0*/  @!UP0 UIADD3 UR9, UPT, UPT, UR10, -UR4, URZ ;  /* 0x800000040a098290 */ /* 0x000fe4000fffe0ff */
[----:B------:R-:W-:Y:S02]  /*48f0*/  UIADD3 UR4, UPT, UPT, -UR5, URZ, URZ ;  /* 0x000000ff05047290 */ /* 0x000fe4000fffe1ff */
[----:B------:R-:W-:Y:S02]  /*4900*/  UIADD3 UR7, UPT, UPT, -UR6, URZ, URZ ;  /* 0x000000ff06077290 */ /* 0x000fe4000fffe1ff */
[----:B------:R-:W-:Y:S02]  /*4910*/  @!UP0 UIMAD UR6, UR9, UR42, UR5 ;  /* 0x0000002a090682a4 */ /* 0x000fe4000f8e0205 */
[----:B------:R-:W-:Y:S02]  /*4920*/  UIMAD UR14, UR15, UR4, UR14 ;  /* 0x000000040f0e72a4 */ /* 0x000fe4000f8e020e */
[----:B------:R-:W-:Y:S01]  /*4930*/  UIMAD UR13, UR46, UR7, UR13 ;  /* 0x000000072e0d72a4 */ /* 0x000fe2000f8e020d */
[----:B------:R-:W-:Y:S02]  /*4940*/  @!UP0 UMOV UR5, UR8 ;  /* 0x0000000800058c82 */ /* 0x000fe40008000000 */
[----:B------:R-:W-:Y:S02]  /*4950*/  UIMAD UR14, UR5, UR15, UR14 ;  /* 0x0000000f050e72a4 */ /* 0x000fe4000f8e020e */
[----:B------:R-:W-:Y:S11]  /*4960*/  UIMAD UR13, UR6, UR46, UR13 ;  /* 0x0000002e060d72a4 */ /* 0x000ff6000f8e020d */
[----:B------:R-:W-:Y:S01]  /*4970*/  @!UPT UIADD3 URZ, UPT, UPT, URZ, URZ, URZ ;  /* 0x000000fffffff290 */ /* 0x000fe2000fffe0ff */
.L_x_78:
[----:B------:R-:W4:Y:S01]  /*4980*/  @!UP2 LDCU.128 UR8, c[0x0][0xb10] ;  /* 0x00016200ff08a7ac */ /* 0x000f220008000c00 */
[C---:B-1----:R-:W-:Y:S02]  /*4990*/  ISETP.NE.U32.AND P1, PT, R4.reuse, RZ, PT ;  /* 0x000000ff0400720c */ /* 0x042fe40003f25070 */
[----:B------:R-:W-:Y:S02]  /*49a0*/  ISETP.NE.U32.AND P0, PT, R4, RZ, PT ;  /* 0x000000ff0400720c */ /* 0x000fe40003f05070 */
[C---:B------:R-:W-:Y:S02]  /*49b0*/  ISETP.NE.AND.EX P1, PT, R5.reuse, RZ, PT, P1 ;  /* 0x000000ff0500720c */ /* 0x040fe40003f25310 */
[----:B------:R-:W-:Y:S01]  /*49c0*/  ISETP.NE.AND.EX P0, PT, R5, RZ, PT, P0 ;  /* 0x000000ff0500720c */ /* 0x000fe20003f05300 */
[----:B------:R-:W1:Y:S01]  /*49d0*/  @!UP2 LDCU UR5, c[0x0][0xb0c] ;  /* 0x00016180ff05a7ac */ /* 0x000e620008000800 */
[----:B------:R-:W-:Y:S01]  /*49e0*/  SHF.L.U32 R9, R15, 0x1f, RZ ;  /* 0x0000001f0f097819 */ /* 0x000fe200000006ff */
[----:B------:R-:W-:Y:S02]  /*49f0*/  USHF.L.U32 UR35, UR16, 0x6, URZ ;  /* 0x0000000610237899 */ /* 0x000fe400080006ff */
[----:B------:R-:W-:Y:S02]  /*4a00*/  USHF.L.U32 UR34, UR20, 0x8, URZ ;  /* 0x0000000814227899 */ /* 0x000fe400080006ff */
[----:B----4-:R-:W-:Y:S07]  /*4a10*/  UIMAD.WIDE.U32 UR6, UR14, UR8, URZ ;  /* 0x000000080e0672a5 */ /* 0x010fee000f8e00ff */
[----:B------:R-:W-:Y:S01]  /*4a20*/  @!UP2 UMOV UR4, UR7 ;  /* 0x000000070004ac82 */ /* 0x000fe20008000000 */
[----:B-1----:R-:W-:Y:S02]  /*4a30*/  @!UP2 UISETP.NE.AND UP0, UPT, UR5, 0x1, UPT ;  /* 0x000000010500a88c */ /* 0x002fe4000bf05270 */
[----:B------:R-:W-:Y:S02]  /*4a40*/  @!UP2 USHF.R.U32.HI UR4, URZ, UR9, UR4 ;  /* 0x00000009ff04a299 */ /* 0x000fe40008011604 */
[----:B------:R-:W-:Y:S02]  /*4a50*/  UIMAD.WIDE.U32 UR6, UR13, UR11, URZ ;  /* 0x0000000b0d0672a5 */ /* 0x000fe4000f8e00ff */
[----:B------:R-:W-:Y:S02]  /*4a60*/  @!UP2 USEL UR8, UR14, UR4, !UP0 ;  /* 0x000000040e08a287 */ /* 0x000fe4000c000000 */
[----:B------:R-:W-:Y:S03]  /*4a70*/  @!UP2 UISETP.NE.AND UP0, UPT, UR10, 0x1, UPT ;  /* 0x000000010a00a88c */ /* 0x000fe6000bf05270 */
[----:B------:R-:W-:Y:S02]  /*4a80*/  @!UP2 UMOV UR6, UR7 ;  /* 0x000000070006ac82 */ /* 0x000fe40008000000 */
[----:B------:R-:W1:Y:S02]  /*4a90*/  @!UP2 LDCU UR4, c[0x0][0xb20] ;  /* 0x00016400ff04a7ac */ /* 0x000e640008000800 */
[----:B-1----:R-:W-:Y:S04]  /*4aa0*/  @!UP2 USHF.R.U32.HI UR6, URZ, UR4, UR6 ;  /* 0x00000004ff06a299 */ /* 0x002fe80008011606 */
[----:B------:R-:W-:Y:S04]  /*4ab0*/  @!UP2 USEL UR6, UR13, UR6, !UP0 ;  /* 0x000000060d06a287 */ /* 0x000fe8000c000000 */
[----:B------:R-:W-:Y:S02]  /*4ac0*/  @!UP2 UIADD3 UR4, UPT, UPT, -UR8, UR6, URZ ;  /* 0x000000060804a290 */ /* 0x000fe4000fffe1ff */
[----:B------:R-:W-:Y:S02]  /*4ad0*/  @!UP2 UIADD3 UR6, UPT, UPT, UR8, -UR6, URZ ;  /* 0x800000060806a290 */ /* 0x000fe4000fffe0ff */
[----:B------:R-:W-:Y:S02]  /*4ae0*/  @!UP2 UIMAD UR14, UR4, UR5, UR14 ;  /* 0x00000005040ea2a4 */ /* 0x000fe4000f8e020e */
[----:B------:R-:W-:Y:S01]  /*4af0*/  @!UP2 UIMAD UR13, UR6, UR10, UR13 ;  /* 0x0000000a060da2a4 */ /* 0x000fe2000f8e020d */
[----:B------:R-:W-:Y:S11]  /*4b00*/  BRA.U UP3, `(.L_x_79) ;  /* 0x0000000103107547 */ /* 0x000ff6000b800000 */
[----:B---3--:R-:W-:Y:S04]  /*4b10*/  MOV R0, UR40 ;  /* 0x0000002800007c02 */ /* 0x008fe80008000f00 */
[----:B------:R-:W-:Y:S04]  /*4b20*/  SHF.L.U32 R11, R0, 0x1f, RZ ;  /* 0x0000001f000b7819 */ /* 0x000fe800000006ff */
[----:B------:R-:W1:Y:S02]  /*4b30*/  SYNCS.PHASECHK.TRANS64.TRYWAIT P2, [UR21+0x68], R11 ;  /* 0x0000680bff0075a7 */ /* 0x000e640008041115 */
[----:B-1----:R-:W-:Y:S05]  /*4b40*/  @!P2 BRA `(.L_x_80) ;  /* 0x00000054004ca947 */ /* 0x002fea0003800000 */
.L_x_79:
[----:B------:R-:W-:Y:S05]  /*4b50*/  @!P1 BRA `(.L_x_81) ;  /* 0x0000000000309947 */ /* 0x000fea0003800000 */
[----:B------:R-:W-:Y:S01]  /*4b60*/  ISETP.NE.U32.AND P1, PT, R2, RZ, PT ;  /* 0x000000ff0200720c */ /* 0x000fe20003f25070 */
[----:B------:R-:W4:Y:S01]  /*4b70*/  LDCU.64 UR4, c[0x0][0x358] ;  /* 0x00006b00ff0477ac */ /* 0x000f220008000a00 */
[----:B------:R-:W-:Y:S02]  /*4b80*/  IMAD.MOV.U32 R81, RZ, RZ, 0x1 ;  /* 0x00000001ff517424 */ /* 0x000fe400078e00ff */
[----:B------:R-:W-:Y:S11]  /*4b90*/  ISETP.NE.AND.EX P1, PT, R3, RZ, PT, P1 ;  /* 0x000000ff0300720c */ /* 0x000ff60003f25310 */
[----:B------:R-:W-:Y:S02]  /*4ba0*/  @!UPT UIADD3 URZ, UPT, UPT, URZ, URZ, URZ ;  /* 0x000000fffffff290 */ /* 0x000fe4000fffe0ff */
[----:B-1----:R-:W1:Y:S01]  /*4bb0*/  @P1 LDC.64 R10, c[0x0][0x888] ;  /* 0x00022200ff0a1b82 */ /* 0x002e620000000a00 */
[----:B---3--:R-:W-:Y:S04]  /*4bc0*/  @P1 IMAD R0, R4, UR36, RZ ;  /* 0x0000002404001c24 */ /* 0x008fe8000f8e02ff */
[----:B-1----:R-:W-:Y:S04]  /*4bd0*/  @P1 IMAD.WIDE R10, R0, 0x4, R10 ;  /* 0x00000004000a1825 */ /* 0x002fe800078e020a */
[----:B------:R-:W-:Y:S01]  /*4be0*/  HFMA2 R0, -RZ, RZ, 0, 5.9604644775390625e-08 ;  /* 0x00000001ff007431 */ /* 0x000fe200000001ff */
[----:B----45:R4:W5:Y:S04]  /*4bf0*/  @P1 LDG.E R41, desc[UR4][R10.64] ;  /* 0x000000040a291981 */ /* 0x030968000c1e1900 */
[----:B------:R-:W-:Y:S01]  /*4c00*/  @!P1 PRMT R81, R0, 0x7610, R81 ;  /* 0x0000761000519816 */ /* 0x000fe20000000051 */
[----:B----4-:R-:W1:Y:S06]  /*4c10*/  @!P1 LDC R41, c[0x0][0x880] ;  /* 0x00022000ff299b82 */ /* 0x010e6c0000000800 */
.L_x_81:
[----:B-1---5:R-:W-:Y:S01]  /*4c20*/  @!P0 FSETP.EQ.AND P1, PT, R41, RZ, PT ;  /* 0x000000ff2900820b */ /* 0x022fe20003f22000 */
[----:B------:R-:W-:Y:S01]  /*4c30*/  @!UPT UIADD3 URZ, UPT, UPT, URZ, URZ, URZ ;  /* 0x000000fffffff290 */ /* 0x000fe2000fffe0ff */
[----:B------:R-:W-:Y:S11]  /*4c40*/  @!P0 BRA `(.L_x_82) ;  /* 0x0000000000188947 */ /* 0x000ff60003800000 */
[----:B------:R-:W-:Y:S02]  /*4c50*/  LOP3.LUT P0, RZ, R81, 0xff, RZ, 0xc0, !PT ;  /* 0x000000ff51ff7812 */ /* 0x000fe4000780c0ff */
[----:B------:R-:W-:Y:S04]  /*4c60*/  ISETP.NE.U32.AND P1, PT, R2, RZ, PT ;  /* 0x000000ff0200720c */ /* 0x000fe80003f25070 */
[----:B------:R-:W-:Y:S04]  /*4c70*/  ISETP.NE.AND.EX P1, PT, R3, RZ, PT, P1 ;  /* 0x000000ff0300720c */ /* 0x000fe80003f25310 */
[----:B------:R-:W-:Y:S03]  /*4c80*/  PLOP3.LUT P1, PT, P1, PT, PT, 0x8, 0x80 ;  /* 0x000000000080781c */ /* 0x000fe60000f2e170 */
[----:B------:R-:W-:Y:S11]  /*4c90*/  @P0 FSETP.EQ.AND P1, PT, R41, RZ, PT ;  /* 0x000000ff2900020b */ /* 0x000ff60003f22000 */
[----:B------:R-:W-:Y:S02]  /*4ca0*/  @!UPT UIADD3 URZ, UPT, UPT, URZ, URZ, URZ ;  /* 0x000000fffffff290 */ /* 0x000fe4000fffe0ff */
.L_x_82:
[----:B------:R-:W1:Y:S01]  /*4cb0*/  SYNCS.PHASECHK.TRANS64.TRYWAIT P2, [UR21+0x40], R9 ;  /* 0x00004009ff0075a7 */ /* 0x000e620008041115 */
[----:B------:R-:W-:Y:S04]  /*4cc0*/  ELECT P0, URZ, PT ;  /* 0x0000000000ff782f */ /* 0x000fe80003800000 */
[----:B------:R-:W-:Y:S11]  /*4cd0*/  PLOP3.LUT P1, PT, P1, P0, PT, 0xf2, 0x2f ;  /* 0x00000000002f781c */ /* 0x000ff60000f21e72 */
[----:B------:R-:W-:Y:S02]  /*4ce0*/  @!UPT UIADD3 URZ, UPT, UPT, URZ, URZ, URZ ;  /* 0x000000fffffff290 */ /* 0x000fe4000fffe0ff */
[----:B------:R-:W-:Y:S05]  /*4cf0*/  @!P1 IADD3 R8, P0, PT, R16, 0x580, RZ ;  /* 0x0000058010089810 */ /* 0x000fea0007f1e0ff */
[----:B------:R-:W-:Y:S01]  /*4d00*/  @!P1 IMAD.X R6, RZ, RZ, R17, P0 ;  /* 0x000000ffff069224 */ /* 0x000fe200000e0611 */
[----:B-1----:R-:W-:Y:S07]  /*4d10*/  @!P2 BRA `(.L_x_83) ;  /* 0x0000005000f0a947 */ /* 0x002fee0003800000 */
.L_x_166:
[----:B------:R-:W-:Y:S01]  /*4d20*/  @!P1 R2UR UR5, R8 ;  /* 0x00000000080592ca */ /* 0x000fe200000e0000 */
[----:B------:R-:W-:Y:S01]  /*4d30*/  VOTEU.ALL UP0, P1 ;  /* 0x0000000000ff7886 */ /* 0x000fe20000800000 */
[----:B------:R-:W-:Y:S01]  /*4d40*/  @!P1 R2UR UR4, R6 ;  /* 0x00000000060492ca */ /* 0x000fe200000e0000 */
[----:B-1-3--:R-:W-:Y:S01]  /*4d50*/  @!P1 IMAD.MOV.U32 R0, RZ, RZ, 0x2000 ;  /* 0x00002000ff009424 */ /* 0x00afe200078e00ff */
[----:B------:R-:W-:Y:S01]  /*4d60*/  UMOV UR8, 0x0 ;  /* 0x0000000000087882 */ /* 0x000fe20000000000 */
[----:B------:R-:W-:Y:S01]  /*4d70*/  UMOV UR9, 0x10000000 ;  /* 0x1000000000097882 */ /* 0x000fe20000000000 */
[----:B------:R-:W-:Y:S01]  /*4d80*/  @!UP0 UIADD3 UR32, UPT, UPT, UR21, 0x400, URZ ;  /* 0x0000040015208890 */ /* 0x000fe2000fffe0ff */
[----:B------:R-:W-:Y:S01]  /*4d90*/  @!P1 IADD3 R8, P0, PT, R16, 0x580, RZ ;  /* 0x0000058010089810 */ /* 0x000fe20007f1e0ff */
[----:B------:R-:W-:Y:S01]  /*4da0*/  VOTEU.ALL UP0, P1 ;  /* 0x0000000000ff7886 */ /* 0x000fe20000800000 */
[----:B------:R-:W-:Y:S03]  /*4db0*/  UPRMT UR6, UR52, 0x654, UR33 ;  /* 0x0000065434067896 */ /* 0x000fe60008000021 */
[----:B------:R-:W-:Y:S02]  /*4dc0*/  @!P1 IMAD.X R6, RZ, RZ, R17, P0 ;  /* 0x000000ffff069224 */ /* 0x000fe400000e0611 */
[----:B------:R-:W-:Y:S02]  /*4dd0*/  IMAD.U32 R10, RZ, RZ, UR5 ;  /* 0x00000005ff0a7e24 */ /* 0x000fe4000f8e00ff */
[----:B------:R-:W-:Y:S03]  /*4de0*/  IMAD.U32 R11, RZ, RZ, UR4 ;  /* 0x00000004ff0b7e24 */ /* 0x000fe6000f8e00ff */
[----:B------:R-:W-:Y:S02]  /*4df0*/  @!P1 R2UR UR4, R10 ;  /* 0x000000000a0492ca */ /* 0x000fe400000e0000 */
[----:B------:R-:W-:Y:S11]  /*4e00*/  @!P1 R2UR UR5, R11 ;  /* 0x000000000b0592ca */ /* 0x000ff600000e0000 */
[----:B------:R-:W-:Y:S02]  /*4e10*/  @!UPT UIADD3 URZ, UPT, UPT, URZ, URZ, URZ ;  /* 0x000000fffffff290 */ /* 0x000fe4000fffe0ff */
[----:B------:R1:W-:Y:S01]  /*4e20*/  @!UP0 UTMALDG.3D [UR32], [UR4], desc[UR8] ;  /* 0x00000820040085b4 */ /* 0x0003e20008011000 */
[----:B------:R1:W-:Y:S01]  /*4e30*/  @!P1 SYNCS.ARRIVE.TRANS64.RED.A0TR RZ, [UR21+0x20], R0 ;  /* 0x00002000ffff99a7 */ /* 0x0003e20008300415 */
[----:B------:R-:W-:Y:S01]  /*4e40*/  SYNCS.ARRIVE.TRANS64.RED.A1T0 RZ, [UR6], RZ ;  /* 0x000000ffffff79a7 */ /* 0x000fe20008100406 */
[----:B------:R-:W3:Y:S02]  /*4e50*/  SYNCS.PHASECHK.TRANS64.TRYWAIT P2, [UR21+0x48], R9 ;  /* 0x00004809ff0075a7 */ /* 0x000ee40008041115 */
[----:B-1-3--:R-:W-:Y:S05]  /*4e60*/  @!P2 BRA `(.L_x_84) ;  /* 0x0000005000b4a947 */ /* 0x00afea0003800000 */
.L_x_168:
[----:B------:R-:W-:Y:S01]  /*4e70*/  @!P1 R2UR UR5, R8 ;  /* 0x00000000080592ca */ /* 0x000fe200000e0000 */
[----:B------:R-:W-:Y:S01]  /*4e80*/  VOTEU.ALL UP0, P1 ;  /* 0x0000000000ff7886 */ /* 0x000fe20000800000 */
[----:B------:R-:W-:Y:S01]  /*4e90*/  @!P1 R2UR UR4, R6 ;  /* 0x00000000060492ca */ /* 0x000fe200000e0000 */
[----:B-1----:R-:W-:Y:S01]  /*4ea0*/  @!P1 IMAD.MOV.U32 R0, RZ, RZ, 0x2000 ;  /* 0x00002000ff009424 */ /* 0x002fe200078e00ff */
[----:B------:R-:W-:Y:S01]  /*4eb0*/  UMOV UR8, 0x0 ;  /* 0x0000000000087882 */ /* 0x000fe20000000000 */
[----:B------:R-:W-:Y:S01]  /*4ec0*/  UMOV UR9, 0x10000000 ;  /* 0x1000000000097882 */ /* 0x000fe20000000000 */
[----:B------:R-:W-:Y:S01]  /*4ed0*/  @!UP0 UIADD3 UR26, UPT, UPT, UR34, 0x40, URZ ;  /* 0x00000040221a8890 */ /* 0x000fe2000fffe0ff */
[----:B------:R-:W-:Y:S01]  /*4ee0*/  @!P1 IADD3 R8, P0, PT, R16, 0x580, RZ ;  /* 0x0000058010089810 */ /* 0x000fe20007f1e0ff */
[----:B------:R-:W-:Y:S01]  /*4ef0*/  @!UP0 UIADD3 UR24, UPT, UPT, UR21, 0x2400, URZ ;  /* 0x0000240015188890 */ /* 0x000fe2000fffe0ff */
[----:B------:R-:W-:Y:S01]  /*4f00*/  VOTEU.ALL UP0, P1 ;  /* 0x0000000000ff7886 */ /* 0x000fe20000800000 */
[----:B------:R-:W-:Y:S01]  /*4f10*/  UMOV UR27, UR35 ;  /* 0x00000023001b7c82 */ /* 0x000fe20008000000 */
[----:B------:R-:W-:Y:S02]  /*4f20*/  UMOV UR28, UR36 ;  /* 0x00000024001c7c82 */ /* 0x000fe40008000000 */
[----:B------:R-:W-:Y:S01]  /*4f30*/  IMAD.U32 R10, RZ, RZ, UR5 ;  /* 0x00000005ff0a7e24 */ /* 0x000fe2000f8e00ff */
[----:B------:R-:W-:Y:S01]  /*4f40*/  UPRMT UR6, UR52, 0x654, UR25 ;  /* 0x0000065434067896 */ /* 0x000fe20008000019 */
[----:B------:R-:W-:Y:S02]  /*4f50*/  IMAD.U32 R11, RZ, RZ, UR4 ;  /* 0x00000004ff0b7e24 */ /* 0x000fe4000f8e00ff */
[----:B------:R-:W-:Y:S01]  /*4f60*/  @!P1 IMAD.X R6, RZ, RZ, R17, P0 ;  /* 0x000000ffff069224 */ /* 0x000fe200000e0611 */
        /* <DEDUP_REMOVED lines=8> */
.L_x_170:
[----:B------:R-:W-:Y:S01]  /*4ff0*/  @!P1 R2UR UR5, R8 ;  /* 0x00000000080592ca */ /* 0x000fe200000e0000 */
[----:B------:R-:W-:Y:S01]  /*5000*/  VOTEU.ALL UP0, P1 ;  /* 0x0000000000ff7886 */ /* 0x000fe20000800000 */
[----:B------:R-:W-:Y:S01]  /*5010*/  @!P1 R2UR UR4, R6 ;  /* 0x00000000060492ca */ /* 0x000fe200000e0000 */
[----:B-1----:R-:W-:Y:S01]  /*5020*/  @!P1 IMAD.MOV.U32 R0, RZ, RZ, 0x2000 ;  /* 0x00002000ff009424 */ /* 0x002fe200078e00ff */
[----:B------:R-:W-:Y:S01]  /*5030*/  UMOV UR8, 0x0 ;  /* 0x0000000000087882 */ /* 0x000fe20000000000 */
[----:B------:R-:W-:Y:S01]  /*5040*/  UMOV UR9, 0x10000000 ;  /* 0x1000000000097882 */ /* 0x000fe20000000000 */
[----:B------:R-:W-:Y:S01]  /*5050*/  @!UP0 UIADD3 UR18, UPT, UPT, UR34, 0x80, URZ ;  /* 0x0000008022128890 */ /* 0x000fe2000fffe0ff */
[----:B------:R-:W-:Y:S01]  /*5060*/  VIADD R14, R14, 0x1 ;  /* 0x000000010e0e7836 */ /* 0x000fe20000000000 */
[----:B------:R-:W-:Y:S01]  /*5070*/  @!UP0 UIADD3 UR16, UPT, UPT, UR21, 0x4400, URZ ;  /* 0x0000440015108890 */ /* 0x000fe2000fffe0ff */
[----:B------:R-:W-:Y:S01]  /*5080*/  VOTEU.ALL UP0, P1 ;  /* 0x0000000000ff7886 */ /* 0x000fe20000800000 */
[----:B------:R-:W-:Y:S01]  /*5090*/  UMOV UR19, UR35 ;  /* 0x0000002300137c82 */ /* 0x000fe20008000000 */
[----:B------:R-:W-:Y:S02]  /*50a0*/  UMOV UR20, UR36 ;  /* 0x0000002400147c82 */ /* 0x000fe40008000000 */
[----:B------:R-:W-:Y:S01]  /*50b0*/  IMAD.U32 R10, RZ, RZ, UR5 ;  /* 0x00000005ff0a7e24 */ /* 0x000fe2000f8e00ff */
[----:B------:R-:W-:Y:S01]  /*50c0*/  UPRMT UR6, UR52, 0x654, UR17 ;  /* 0x0000065434067896 */ /* 0x000fe20008000011 */
        /* <DEDUP_REMOVED lines=9> */
.L_x_172:
[----:B------:R-:W-:Y:S01]  /*5160*/  @!P1 IADD3 R6, P0, PT, R16, 0x580, RZ ;  /* 0x0000058010069810 */ /* 0x000fe20007f1e0ff */
[----:B------:R-:W-:Y:S01]  /*5170*/  VOTEU.ALL UP0, P1 ;  /* 0x0000000000ff7886 */ /* 0x000fe20000800000 */
[----:B------:R-:W-:Y:S01]  /*5180*/  UMOV UR6, 0x0 ;  /* 0x0000000000067882 */ /* 0x000fe20000000000 */
[----:B------:R-:W-:Y:S01]  /*5190*/  UMOV UR7, 0x10000000 ;  /* 0x1000000000077882 */ /* 0x000fe20000000000 */
[----:B------:R-:W-:Y:S01]  /*51a0*/  @!P1 R2UR UR5, R6 ;  /* 0x00000000060592ca */ /* 0x000fe200000e0000 */
[----:B-1----:R-:W-:Y:S01]  /*51b0*/  @!P1 IMAD.X R0, RZ, RZ, R17, P0 ;  /* 0x000000ffff009224 */ /* 0x002fe200000e0611 */
[----:B------:R-:W-:Y:S01]  /*51c0*/  @!UP0 UIADD3 UR10, UPT, UPT, UR34, 0xc0, URZ ;  /* 0x000000c0220a8890 */ /* 0x000fe2000fffe0ff */
[----:B------:R-:W-:Y:S01]  /*51d0*/  R2UR UR16, R83 ;  /* 0x00000000531072ca */ /* 0x000fe200000e0000 */
[----:B------:R-:W-:Y:S01]  /*51e0*/  @!UP0 UIADD3 UR8, UPT, UPT, UR21, 0x6400, URZ ;  /* 0x0000640015088890 */ /* 0x000fe2000fffe0ff */
[----:B------:R-:W-:Y:S01]  /*51f0*/  ISETP.NE.AND P0, PT, R14, 0x2, PT ;  /* 0x000000020e00780c */ /* 0x000fe20003f05270 */
[----:B------:R-:W-:Y:S01]  /*5200*/  @!UP0 UIADD3 UR9, UPT, UPT, UR21, 0x38, URZ ;  /* 0x0000003815098890 */ /* 0x000fe2000fffe0ff */
[----:B------:R-:W-:Y:S01]  /*5210*/  @!P1 R2UR UR4, R0 ;  /* 0x00000000000492ca */ /* 0x000fe200000e0000 */
[----:B------:R-:W-:Y:S01]  /*5220*/  VOTEU.ALL UP0, P1 ;  /* 0x0000000000ff7886 */ /* 0x000fe20000800000 */
[----:B------:R-:W-:Y:S01]  /*5230*/  UMOV UR11, UR35 ;  /* 0x00000023000b7c82 */ /* 0x000fe20008000000 */
[----:B------:R-:W-:Y:S01]  /*5240*/  UMOV UR12, UR36 ;  /* 0x00000024000c7c82 */ /* 0x000fe20008000000 */
[----:B------:R-:W-:Y:S01]  /*5250*/  SEL R0, RZ, 0x1, P0 ;  /* 0x00000001ff007807 */ /* 0x000fe20000000000 */
[----:B------:R-:W-:Y:S01]  /*5260*/  UPLOP3.LUT UP3, UPT, UPT, UPT, UPT, 0x80, 0x8 ;  /* 0x000000000008789c */ /* 0x000fe20003f6f070 */
[----:B------:R-:W-:Y:S01]  /*5270*/  IMAD.U32 R8, RZ, RZ, UR5 ;  /* 0x00000005ff087e24 */ /* 0x000fe2000f8e00ff */
[----:B------:R-:W-:Y:S01]  /*5280*/  LOP3.LUT R15, R15, 0x1, RZ, 0x3c, !PT ;  /* 0x000000010f0f7812 */ /* 0x000fe200078e3cff */
[----:B------:R-:W-:Y:S01]  /*5290*/  UMOV UR36, UR29 ;  /* 0x0000001d00247c82 */ /* 0x000fe20008000000 */
[----:B------:R-:W-:Y:S01]  /*52a0*/  LOP3.LUT R13, R13, R0, RZ, 0x3c, !PT ;  /* 0x000000000d0d7212 */ /* 0x000fe200078e3cff */
[----:B------:R-:W-:Y:S01]  /*52b0*/  UIADD3 UR20, UPT, UPT, UR13, UR16, URZ ;  /* 0x000000100d147290 */ /* 0x000fe2000fffe0ff */
[----:B------:R-:W-:Y:S01]  /*52c0*/  SEL R14, R14, RZ, P0 ;  /* 0x000000ff0e0e7207 */ /* 0x000fe20000000000 */
[----:B------:R-:W-:Y:S01]  /*52d0*/  UIADD3 UR16, UPT, UPT, UR14, UR63, URZ ;  /* 0x0000003f0e107290 */ /* 0x000fe2000fffe0ff */
[----:B------:R-:W-:Y:S01]  /*52e0*/  IMAD.U32 R9, RZ, RZ, UR4 ;  /* 0x00000004ff097e24 */ /* 0x000fe2000f8e00ff */
[----:B------:R-:W-:Y:S04]  /*52f0*/  @!P1 R2UR UR4, R8 ;  /* 0x00000000080492ca */ /* 0x000fe800000e0000 */
[----:B------:R-:W-:Y:S11]  /*5300*/  @!P1 R2UR UR5, R9 ;  /* 0x00000000090592ca */ /* 0x000ff600000e0000 */
[----:B------:R-:W-:Y:S02]  /*5310*/  @!UPT UIADD3 URZ, UPT, UPT, URZ, URZ, URZ ;  /* 0x000000fffffff290 */ /* 0x000fe4000fffe0ff */
[----:B------:R3:W-:Y:S01]  /*5320*/  @!UP0 UTMALDG.3D [UR8], [UR4], desc[UR6] ;  /* 0x00000608040085b4 */ /* 0x0007e20008011000 */
[----:B------:R3:W-:Y:S01]  /*5330*/  @!P1 SYNCS.ARRIVE.TRANS64.RED.A0TR RZ, [UR21+0x38], R7 ;  /* 0x00003807ffff99a7 */ /* 0x0007e20008300415 */
[----:B------:R-:W-:Y:S01]  /*5340*/  SYNCS.ARRIVE.TRANS64.RED.A1T0 RZ, [UR37], RZ ;  /* 0x000000ffffff79a7 */ /* 0x000fe20008100425 */
[----:B------:R-:W-:Y:S05]  /*5350*/  BRA.U UP1, `(.L_x_87) ;  /* 0xfffffff101687547 */ /* 0x000fea000b83ffff */
[----:B------:R-:W-:-:S04]  /*5360*/  SHF.L.U32 R3, R15, 0x1f, RZ ;  /* 0x0000001f0f037819 */ /* 0x000fc800000006ff */
[----:B------:R-:W1:Y:S02]  /*5370*/  SYNCS.PHASECHK.TRANS64.TRYWAIT P0, [UR21+0x40], R3 ;  /* 0x00004003ff0075a7 */ /* 0x000e640008001115 */
[----:B-1----:R-:W-:Y:S05]  /*5380*/  @!P0 BRA `(.L_x_88) ;  /* 0x0000004c00b48947 */ /* 0x002fea0003800000 */
.L_x_174:
[----:B------:R-:W4:Y:S02]  /*5390*/  SYNCS.PHASECHK.TRANS64.TRYWAIT P0, [UR21+0x48], R3 ;  /* 0x00004803ff0075a7 */ /* 0x000f240008001115 */
[----:B----4-:R-:W-:Y:S05]  /*53a0*/  @!P0 BRA `(.L_x_89) ;  /* 0x0000004c00c48947 */ /* 0x010fea0003800000 */
.L_x_176:
[----:B------:R-:W4:Y:S02]  /*53b0*/  SYNCS.PHASECHK.TRANS64.TRYWAIT P0, [UR21+0x50], R3 ;  /* 0x00005003ff0075a7 */ /* 0x000f240008001115 */
[----:B----4-:R-:W-:Y:S05]  /*53c0*/  @!P0 BRA `(.L_x_90) ;  /* 0x0000004c00d48947 */ /* 0x010fea0003800000 */
.L_x_178:
[----:B-1----:R-:W-:-:S07]  /*53d0*/  MOV R0, UR21 ;  /* 0x0000001500007c02 */ /* 0x002fce0008000f00 */
.L_x_91:
[----:B-1----:R-:W-:-:S04]  /*53e0*/  SHF.L.U32 R3, R15, 0x1f, RZ ;  /* 0x0000001f0f037819 */ /* 0x002fc800000006ff */
[----:B------:R1:W4:Y:S03]  /*53f0*/  SYNCS.PHASECHK.TRANS64.TRYWAIT P0, [R0+URZ+0x58], R3 ;  /* 0x00005803000075a7 */ /* 0x00032600080011ff */
[----:B----4-:R-:W-:Y:S05]  /*5400*/  @!P0 NANOSLEEP.SYNCS 0x989680 ;  /* 0x009896800000895d */ /* 0x010fea0003900000 */
[----:B------:R-:W4:Y:S02]  /*5410*/  @!P0 SYNCS.PHASECHK.TRANS64 P0, [R0+URZ+0x58], R3 ;  /* 0x00005803000085a7 */ /* 0x000f2400080010ff */
[----:B--234-:R-:W-:Y:S05]  /*5420*/  @P0 EXIT ;  /* 0x000000000000094d */ /* 0x01cfea0003800000 */
[----:B------:R-:W-:Y:S05]  /*5430*/  BRA `(.L_x_91) ;  /* 0xfffffffc00e87947 */ /* 0x000fea000383ffff */
.L_x_76:
[----:B------:R-:W-:-:S06]  /*5440*/  UISETP.GE.AND UP0, UPT, UR17, 0x4, UPT ;  /* 0x000000041100788c */ /* 0x000fcc000bf06270 */
[----:B------:R-:W-:-:S13]  /*5450*/  PLOP3.LUT P0, PT, PT, PT, UP0, 0x80, 0x8 ;  /* 0x000000000008781c */ /* 0x000fda0003f0f008 */
[----:B-1----:R-:W-:Y:S05]  /*5460*/  @!P0 EXIT ;  /* 0x000000000000894d */ /* 0x002fea0003800000 */
[----:B------:R-:W-:Y:S01]  /*5470*/  BAR.SYNC.DEFER_BLOCKING 0x6, 0xa0 ;  /* 0x0182800000007b1d */ /* 0x000fe20000010000 */
[C---:B------:R-:W-:Y:S01]  /*5480*/  IMAD.SHL.U32 R7, R93.reuse, 0x40, RZ ;  /* 0x000000405d077824 */ /* 0x040fe200078e00ff */
[----:B------:R-:W-:Y:S01]  /*5490*/  SHF.R.U32.HI R3, RZ, 0x1, R93 ;  /* 0x00000001ff037819 */ /* 0x000fe2000001165d */
[C---:B------:R-:W-:Y:S01]  /*54a0*/  IMAD.U32 R37, R93.reuse, 0x10000, RZ ;  /* 0x000100005d257824 */ /* 0x040fe200078e00ff */
[C---:B------:R-:W-:Y:S01]  /*54b0*/  R2P PR, R93.reuse, 0x6 ;  /* 0x000000065d007804 */ /* 0x040fe20000000000 */
[----:B------:R-:W-:Y:S01]  /*54c0*/  IMAD.SHL.U32 R80, R93, 0x20, RZ ;  /* 0x000000205d507824 */ /* 0x000fe200078e00ff */
[----:B------:R-:W-:Y:S01]  /*54d0*/  UMOV UR44, 0x400 ;  /* 0x00000400002c7882 */ /* 0x000fe20000000000 */
[----:B------:R-:W1:Y:S01]  /*54e0*/  LDCU.64 UR4, c[0x0][0x890] ;  /* 0x00011200ff0477ac */ /* 0x000e620008000a00 */
[----:B------:R-:W2:Y:S01]  /*54f0*/  LDC.64 R78, c[0x0][0x8b0] ;  /* 0x00022c00ff4e7b82 */ /* 0x000ea20000000a00 */
[C---:B------:R-:W-:Y:S01]  /*5500*/  LOP3.LUT R2, R7.reuse, 0x1c0, RZ, 0xc0, !PT ;  /* 0x000001c007027812 */ /* 0x040fe200078ec0ff */
[----:B------:R-:W-:Y:S01]  /*5510*/  IMAD.MOV.U32 R91, RZ, RZ, 0x20 ;  /* 0x00000020ff5b7424 */ /* 0x000fe200078e00ff */
[----:B------:R-:W-:Y:S01]  /*5520*/  ULEA UR44, UR52, UR44, 0x18 ;  /* 0x0000002c342c7291 */ /* 0x000fe2000f8ec0ff */
[----:B------:R-:W-:Y:S01]  /*5530*/  LOP3.LUT R7, R7, 0x200, RZ, 0xc0, !PT ;  /* 0x0000020007077812 */ /* 0x000fe200078ec0ff */
[----:B------:R-:W-:Y:S01]  /*5540*/  IMAD.MOV.U32 R90, RZ, RZ, 0x1 ;  /* 0x00000001ff5a7424 */ /* 0x000fe200078e00ff */
[----:B------:R-:W-:Y:S01]  /*5550*/  LOP3.LUT R3, R2, 0x8, R3, 0xf8, !PT ;  /* 0x0000000802037812 */ /* 0x000fe200078ef803 */
[----:B------:R-:W-:Y:S01]  /*5560*/  IMAD.SHL.U32 R2, R93, 0x8, RZ ;  /* 0x000000085d027824 */ /* 0x000fe200078e00ff */
[----:B------:R-:W3:Y:S01]  /*5570*/  LDC.64 R76, c[0x0][0x8a8] ;  /* 0x00022a00ff4c7b82 */ /* 0x000ee20000000a00 */
[----:B------:R-:W-:Y:S01]  /*5580*/  LOP3.LUT R37, R37, 0x600000, RZ, 0xc0, !PT ;  /* 0x0060000025257812 */ /* 0x000fe200078ec0ff */
[----:B------:R-:W-:Y:S01]  /*5590*/  IMAD.MOV.U32 R36, RZ, RZ, RZ ;  /* 0x000000ffff247224 */ /* 0x000fe200078e00ff */
[----:B------:R-:W-:-:S02]  /*55a0*/  LOP3.LUT R80, R7, 0xc00, R80, 0xf8, !PT ;  /* 0x00000c0007507812 */ /* 0x000fc400078ef850 */
[----:B------:R-:W-:Y:S02]  /*55b0*/  CS2R R88, SRZ ;  /* 0x0000000000587805 */ /* 0x000fe4000001ff00 */
[----:B------:R-:W-:Y:S01]  /*55c0*/  LOP3.LUT R3, R3, 0x38, R2, 0x78, !PT ;  /* 0x0000003803037812 */ /* 0x000fe200078e7802 */
[----:B------:R-:W-:Y:S01]  /*55d0*/  IMAD.MOV.U32 R87, RZ, RZ, RZ ;  /* 0x000000ffff577224 */ /* 0x000fe200078e00ff */
[----:B------:R-:W-:Y:S01]  /*55e0*/  SEL R92, R91, 0xffffffe0, !P2 ;  /* 0xffffffe05b5c7807 */ /* 0x000fe20005000000 */
[----:B------:R-:W4:Y:S01]  /*55f0*/  LDS R0, [UR44+0x120] ;  /* 0x0001202cff007984 */ /* 0x000f220008000800 */
[----:B-1----:R-:W-:Y:S01]  /*5600*/  IMAD.U32 R95, RZ, RZ, UR4 ;  /* 0x00000004ff5f7e24 */ /* 0x002fe2000f8e00ff */
[----:B------:R-:W-:Y:S01]  /*5610*/  UIADD3 UR4, UPT, UPT, UR44, 0x400, URZ ;  /* 0x000004002c047890 */ /* 0x000fe2000fffe0ff */
[----:B------:R-:W-:Y:S01]  /*5620*/  LOP3.LUT R80, R80, R3, RZ, 0xfc, !PT ;  /* 0x0000000350507212 */ /* 0x000fe200078efcff */
[----:B------:R-:W-:Y:S01]  /*5630*/  IMAD.U32 R94, RZ, RZ, UR5 ;  /* 0x00000005ff5e7e24 */ /* 0x000fe2000f8e00ff */
[----:B------:R-:W-:Y:S01]  /*5640*/  LOP3.LUT R93, R93, 0x60, RZ, 0xc0, !PT ;  /* 0x000000605d5d7812 */ /* 0x000fe200078ec0ff */
[----:B------:R-:W1:Y:S01]  /*5650*/  LDCU UR60, c[0x0][0x370] ;  /* 0x00006e00ff3c77ac */ /* 0x000e620008000800 */
[----:B------:R-:W-:Y:S01]  /*5660*/  SEL R91, R91, 0xffffffe0, !P1 ;  /* 0xffffffe05b5b7807 */ /* 0x000fe20004800000 */
[----:B------:R-:W-:Y:S01]  /*5670*/  IMAD.U32 R85, RZ, RZ, UR4 ;  /* 0x00000004ff557e24 */ /* 0x000fe2000f8e00ff */
[----:B------:R-:W1:Y:S01]  /*5680*/  LDCU UR43, c[0x0][0xb0c] ;  /* 0x00016180ff2b77ac */ /* 0x000e620008000800 */
[----:B------:R-:W1:Y:S01]  /*5690*/  LDCU UR39, c[0x0][0xb30] ;  /* 0x00016600ff2777ac */ /* 0x000e620008000800 */
[----:B------:R-:W1:Y:S01]  /*56a0*/  LDCU.64 UR54, c[0x0][0x888] ;  /* 0x00011100ff3677ac */ /* 0x000e620008000a00 */
[----:B------:R-:W1:Y:S01]  /*56b0*/  LDCU.64 UR40, c[0x0][0xb28] ;  /* 0x00016500ff2877ac */ /* 0x000e620008000a00 */
[----:B------:R-:W1:Y:S01]  /*56c0*/  LDCU.128 UR56, c[0x0][0xb10] ;  /* 0x00016200ff3877ac */ /* 0x000e620008000c00 */
[----:B------:R-:W1:Y:S01]  /*56d0*/  LDCU UR53, c[0x0][0x374] ;  /* 0x00006e80ff3577ac */ /* 0x000e620008000800 */
[----:B------:R-:W-:Y:S01]  /*56e0*/  UMOV UR47, URZ ;  /* 0x000000ff002f7c82 */ /* 0x000fe20008000000 */
[----:B------:R-:W-:Y:S01]  /*56f0*/  UMOV UR46, URZ ;  /* 0x000000ff002e7c82 */ /* 0x000fe20008000000 */
[----:B-1234-:R-:W-:-:S07]  /*5700*/  IMAD.IADD R37, R0, 0x1, R37 ;  /* 0x0000000100257824 */ /* 0x01efce00078e0225 */
.L_x_135:
[C---:B------:R-:W-:Y:S02]  /*5710*/  LEA R3, R87.reuse, UR44, 0x3 ;  /* 0x0000002c57037c11 */ /* 0x040fe4000f8e18ff */
[----:B------:R-:W-:Y:S02]  /*5720*/  SHF.L.U32 R0, R88, 0x1f, RZ ;  /* 0x0000001f58007819 */ /* 0x000fe400000006ff */
[----:B------:R-:W-:Y:S02]  /*5730*/  LEA R5, R87, UR44, 0x4 ;  /* 0x0000002c57057c11 */ /* 0x000fe4000f8e20ff */
[----:B-1----:R-:W1:Y:S02]  /*5740*/  SYNCS.PHASECHK.TRANS64.TRYWAIT P0, [R3+URZ+0x70], R0 ;  /* 0x00007000030075a7 */ /* 0x002e6400080011ff */
[----:B-1----:R-:W-:Y:S05]  /*5750*/  @!P0 BRA `(.L_x_92) ;  /* 0x0000004c00088947 */ /* 0x002fea0003800000 */
.L_x_179:
[----:B------:R-:W2:Y:S01]  /*5760*/  LDS.128 R4, [R5+0x100] ;  /* 0x0001000005047984 */ /* 0x000ea20000000c00 */
[----:B------:R-:W-:Y:S01]  /*5770*/  UISETP.GE.AND UP0, UPT, UR42, 0x1, UPT ;  /* 0x000000012a00788c */ /* 0x000fe2000bf06270 */
[----:B------:R-:W-:Y:S01]  /*5780*/  @!PT LDS RZ, [RZ] ;  /* 0x00000000fffff984 */ /* 0x000fe20000000800 */
[----:B------:R-:W-:Y:S01]  /*5790*/  @!PT LDS RZ, [RZ] ;  /* 0x00000000fffff984 */ /* 0x000fe20000000800 */
[----:B------:R-:W-:Y:S01]  /*57a0*/  @!PT LDS RZ, [RZ] ;  /* 0x00000000fffff984 */ /* 0x000fe20000000800 */
[----:B------:R-:W-:Y:S01]  /*57b0*/  @!PT LDS RZ, [RZ] ;  /* 0x00000000fffff984 */ /* 0x000fe20000000800 */
[----:B------:R3:W-:Y:S06]  /*57c0*/  MEMBAR.ALL.CTA ;  /* 0x0000000000007992 */ /* 0x0007ec0000008000 */
[----:B---3--:R-:W3:Y:S01]  /*57d0*/  FENCE.VIEW.ASYNC.S ;  /* 0x00000000000073c6 */ /* 0x008ee20000000000 */
[----:B--2---:R-:W-:Y:S11]  /*57e0*/  LOP3.LUT P0, RZ, R6, 0x1, RZ, 0xc0, !PT ;  /* 0x0000000106ff7812 */ /* 0x004ff6000780c0ff */
[----:B------:R-:W-:Y:S02]  /*57f0*/  @!UPT UIADD3 URZ, UPT, UPT, URZ, URZ, URZ ;  /* 0x000000fffffff290 */ /* 0x000fe4000fffe0ff */
[----:B---3--:R-:W-:Y:S01]  /*5800*/  VOTEU.ANY UP1, P0 ;  /* 0x0000000000ff7886 */ /* 0x008fe20000020100 */
[----:B------:R-:W-:Y:S01]  /*5810*/  PLOP3.LUT P0, PT, PT, PT, UP1, 0x80, 0x8 ;  /* 0x000000000008781c */ /* 0x000fe20003f0f018 */
[----:B------:R-:W-:Y:S11]  /*5820*/  UP2UR UR62, UPR, URZ, 0x2 ;  /* 0x00000002ff3e7883 */ /* 0x000ff60008000000 */
[----:B------:R-:W-:Y:S01]  /*5830*/  @!UPT UIADD3 URZ, UPT, UPT, URZ, URZ, URZ ;  /* 0x000000fffffff290 */ /* 0x000fe2000fffe0ff */
[----:B-1----:R-:W-:Y:S02]  /*5840*/  @P0 SHF.R.U32.HI R0, RZ, 0x10, R5 ;  /* 0x00000010ff000819 */ /* 0x002fe40000011605 */
        /* <DEDUP_REMOVED lines=12> */
[----:B------:R-:W2:Y:S01]  /*5910*/  LDCU UR12, c[0x0][0xb20] ;  /* 0x00016400ff0c77ac */ /* 0x000ea20008000800 */
[----:B------:R-:W-:Y:S02]  /*5920*/  UIMAD.WIDE.U32 UR4, UR53, UR59, URZ ;  /* 0x0000003b350472a5 */ /* 0x000fe4000f8e00ff */
[----:B------:R-:W-:Y:S02]  /*5930*/  UIMAD.WIDE.U32 UR6, UR60, UR56, URZ ;  /* 0x000000383c0672a5 */ /* 0x000fe4000f8e00ff */
[----:B------:R-:W-:Y:S02]  /*5940*/  UISETP.NE.AND UP0, UPT, UR58, 0x1, UPT ;  /* 0x000000013a00788c */ /* 0x000fe4000bf05270 */
[----:B------:R-:W-:Y:S02]  /*5950*/  UIMAD.WIDE.U32 UR8, UR37, UR59, URZ ;  /* 0x0000003b250872a5 */ /* 0x000fe4000f8e00ff */
[----:B------:R-:W-:Y:S02]  /*5960*/  UIMAD.WIDE.U32 UR10, UR38, UR56, URZ ;  /* 0x00000038260a72a5 */ /* 0x000fe4000f8e00ff */
[----:B------:R-:W-:Y:S02]  /*5970*/  UISETP.NE.AND UP1, UPT, UR43, 0x1, UPT ;  /* 0x000000012b00788c */ /* 0x000fe4000bf25270 */
[----:B------:R-:W-:Y:S01]  /*5980*/  UISETP.NE.AND UP2, UPT, UR42, 0x1, UPT ;  /* 0x000000012a00788c */ /* 0x000fe2000bf45270 */
[----:B------:R-:W-:Y:S02]  /*5990*/  UMOV UR4, UR5 ;  /* 0x0000000500047c82 */ /* 0x000fe40008000000 */
[----:B--2---:R-:W-:Y:S03]  /*59a0*/  USHF.R.U32.HI UR5, URZ, UR12, UR4 ;  /* 0x0000000cff057299 */ /* 0x004fe60008011604 */
[----:B------:R-:W-:Y:S02]  /*59b0*/  UMOV UR4, UR7 ;  /* 0x0000000700047c82 */ /* 0x000fe40008000000 */
[----:B------:R-:W-:Y:S02]  /*59c0*/  USHF.R.U32.HI UR7, URZ, UR57, UR4 ;  /* 0x00000039ff077299 */ /* 0x000fe40008011604 */
[----:B------:R-:W-:Y:S02]  /*59d0*/  USEL UR4, UR53, UR5, !UP0 ;  /* 0x0000000535047287 */ /* 0x000fe4000c000000 */
[----:B------:R-:W-:Y:S01]  /*59e0*/  USEL UR7, UR60, UR7, !UP1 ;  /* 0x000000073c077287 */ /* 0x000fe2000c800000 */
[----:B------:R-:W-:Y:S01]  /*59f0*/  UMOV UR5, UR9 ;  /* 0x0000000900057c82 */ /* 0x000fe20008000000 */
[----:B------:R-:W-:Y:S02]  /*5a00*/  UIMAD.WIDE.U32 UR8, UR4, UR40, URZ ;  /* 0x00000028040872a5 */ /* 0x000fe4000f8e00ff */
[----:B------:R-:W-:Y:S03]  /*5a10*/  USHF.R.U32.HI UR6, URZ, UR12, UR5 ;  /* 0x0000000cff067299 */ /* 0x000fe60008011605 */
[----:B------:R-:W-:Y:S01]  /*5a20*/  UMOV UR5, UR11 ;  /* 0x0000000b00057c82 */ /* 0x000fe20008000000 */
[----:B------:R-:W-:Y:S02]  /*5a30*/  UIMAD.WIDE.U32 UR10, UR7, UR40, URZ ;  /* 0x00000028070a72a5 */ /* 0x000fe4000f8e00ff */
[----:B------:R-:W-:Y:S02]  /*5a40*/  USHF.R.U32.HI UR12, URZ, UR57, UR5 ;  /* 0x00000039ff0c7299 */ /* 0x000fe40008011605 */
[----:B------:R-:W-:Y:S01]  /*5a50*/  USEL UR6, UR37, UR6, !UP0 ;  /* 0x0000000625067287 */ /* 0x000fe2000c000000 */
[----:B------:R-:W-:Y:S02]  /*5a60*/  UMOV UR5, UR9 ;  /* 0x0000000900057c82 */ /* 0x000fe40008000000 */
[----:B------:R-:W-:Y:S01]  /*5a70*/  UMOV UR10, UR11 ;  /* 0x0000000b000a7c82 */ /* 0x000fe20008000000 */
[----:B------:R-:W-:Y:S02]  /*5a80*/  @UP2 USHF.R.U32.HI UR4, URZ, UR41, UR5 ;  /* 0x00000029ff042299 */ /* 0x000fe40008011605 */
[----:B------:R-:W-:Y:S02]  /*5a90*/  @UP2 USHF.R.U32.HI UR7, URZ, UR41, UR10 ;  /* 0x00000029ff072299 */ /* 0x000fe4000801160a */
[----:B------:R-:W-:Y:S02]  /*5aa0*/  UIMAD UR4, UR42, UR4, URZ ;  /* 0x000000042a0472a4 */ /* 0x000fe4000f8e02ff */
        /* <DEDUP_REMOVED lines=8> */
[----:B------:R-:W-:Y:S02]  /*5b30*/  USEL UR11, UR6, UR4, !UP2 ;  /* 0x00000004060b7287 */ /* 0x000fe4000d000000 */
[----:B------:R-:W-:Y:S02]  /*5b40*/  UIADD3 UR8, UPT, UPT, -UR5, URZ, URZ ;  /* 0x000000ff05087290 */ /* 0x000fe4000fffe1ff */
[----:B------:R-:W-:Y:S01]  /*5b50*/  UIADD3 UR10, UPT, UPT, -UR11, URZ, URZ ;  /* 0x000000ff0b0a7290 */ /* 0x000fe2000fffe1ff */
[----:B------:R-:W-:Y:S01]  /*5b60*/  @!UP0 UMOV UR4, UR9 ;  /* 0x0000000900048c82 */ /* 0x000fe20008000000 */
[----:B------:R-:W-:Y:S02]  /*5b70*/  UIADD3 UR9, UPT, UPT, -UR6, URZ, URZ ;  /* 0x000000ff06097290 */ /* 0x000fe4000fffe1ff */
[----:B------:R-:W-:Y:S02]  /*5b80*/  @!UP0 USHF.R.U32.HI UR4, URZ, UR41, UR4 ;  /* 0x00000029ff048299 */ /* 0x000fe40008011604 */
[----:B------:R-:W-:Y:S02]  /*5b90*/  UIMAD UR10, UR42, UR10, UR6 ;  /* 0x0000000a2a0a72a4 */ /* 0x000fe4000f8e0206 */
[----:B------:R-:W-:Y:S04]  /*5ba0*/  @!UP0 USEL UR4, UR5, UR4, !UP2 ;  /* 0x0000000405048287 */ /* 0x000fe8000d000000 */
[----:B------:R-:W-:Y:S02]  /*5bb0*/  @!UP0 UIMAD UR10, UR7, UR10, UR4 ;  /* 0x0000000a070a82a4 */ /* 0x000fe4000f8e0204 */
[----:B------:R-:W-:Y:S02]  /*5bc0*/  @!UP0 UIADD3 UR11, UPT, UPT, UR11, -UR4, URZ ;  /* 0x800000040b0b8290 */ /* 0x000fe4000fffe0ff */
[----:B------:R-:W-:Y:S02]  /*5bd0*/  UIMAD UR7, UR43, UR8, UR38 ;  /* 0x000000082b0772a4 */ /* 0x000fe4000f8e0226 */
[----:B------:R-:W-:Y:S02]  /*5be0*/  @!UP0 UIMAD UR6, UR11, UR42, UR5 ;  /* 0x0000002a0b0682a4 */ /* 0x000fe4000f8e0205 */
[----:B------:R-:W-:Y:S01]  /*5bf0*/  UIMAD UR4, UR58, UR9, UR37 ;  /* 0x000000093a0472a4 */ /* 0x000fe2000f8e0225 */
[----:B------:R-:W-:Y:S02]  /*5c00*/  @!UP0 UMOV UR5, UR10 ;  /* 0x0000000a00058c82 */ /* 0x000fe40008000000 */
[----:B------:R-:W-:Y:S02]  /*5c10*/  UIMAD UR38, UR5, UR43, UR7 ;  /* 0x0000002b052672a4 */ /* 0x000fe4000f8e0207 */
[----:B------:R-:W-:Y:S11]  /*5c20*/  UIMAD UR37, UR6, UR58, UR4 ;  /* 0x0000003a062572a4 */ /* 0x000ff6000f8e0204 */
[----:B------:R-:W-:Y:S01]  /*5c30*/  @!UPT UIADD3 URZ, UPT, UPT, URZ, URZ, URZ ;  /* 0x000000fffffff290 */ /* 0x000fe2000fffe0ff */
.L_x_93:
[----:B------:R-:W-:Y:S01]  /*5c40*/  UISETP.NE.AND UP0, UPT, UR39, 0x1, UPT ;  /* 0x000000012700788c */ /* 0x000fe2000bf05270 */
[----:B------:R-:W-:Y:S01]  /*5c50*/  LOP3.LUT P0, RZ, R85, 0x3f0, RZ, 0xc0, !PT ;  /* 0x000003f055ff7812 */ /* 0x000fe2000780c0ff */
[----:B------:R-:W-:Y:S01]  /*5c60*/  USHF.L.U32 UR50, UR16, 0x6, URZ ;  /* 0x0000000610327899 */ /* 0x000fe200080006ff */
[----:B------:R-:W-:Y:S01]  /*5c70*/  BSSY.RECONVERGENT B6, `(.L_x_94) ;  /* 0x0000034000067945 */ /* 0x000fe20003800200 */
[----:B------:R-:W-:Y:S01]  /*5c80*/  USHF.L.U32 UR49, UR20, 0x8, URZ ;  /* 0x0000000814317899 */ /* 0x000fe200080006ff */
[----:B------:R-:W-:Y:S06]  /*5c90*/  IADD3 R87, PT, PT, R87, 0x1, RZ ;  /* 0x0000000157577810 */ /* 0x000fec0007ffe0ff */
[----:B------:R-:W2:Y:S01]  /*5ca0*/  @!UP0 LDCU.128 UR12, c[0x0][0xb10] ;  /* 0x00016200ff0c87ac */ /* 0x000ea20008000c00 */
[----:B------:R-:W3:Y:S01]  /*5cb0*/  @!UP0 LDCU UR5, c[0x0][0xb0c] ;  /* 0x00016180ff0587ac */ /* 0x000ee20008000800 */
[----:B------:R-:W4:Y:S01]  /*5cc0*/  @!UP0 LDCU UR10, c[0x0][0xb20] ;  /* 0x00016400ff0a87ac */ /* 0x000f220008000800 */
[----:B--2---:R-:W-:Y:S02]  /*5cd0*/  UIMAD.WIDE.U32 UR8, UR38, UR12, URZ ;  /* 0x0000000c260872a5 */ /* 0x004fe4000f8e00ff */
[----:B------:R-:W-:Y:S02]  /*5ce0*/  UIMAD.WIDE.U32 UR6, UR37, UR15, URZ ;  /* 0x0000000f250672a5 */ /* 0x000fe4000f8e00ff */
[----:B------:R-:W-:Y:S03]  /*5cf0*/  @!UP0 UISETP.NE.AND UP1, UPT, UR14, 0x1, UPT ;  /* 0x000000010e00888c */ /* 0x000fe6000bf25270 */
[----:B------:R-:W-:Y:S01]  /*5d00*/  @!UP0 UMOV UR4, UR9 ;  /* 0x0000000900048c82 */ /* 0x000fe20008000000 */
[----:B---3--:R-:W-:Y:S02]  /*5d10*/  @!UP0 UISETP.NE.AND UP2, UPT, UR5, 0x1, UPT ;  /* 0x000000010500888c */ /* 0x008fe4000bf45270 */
[----:B------:R-:W-:Y:S01]  /*5d20*/  @!UP0 USHF.R.U32.HI UR4, URZ, UR13, UR4 ;  /* 0x0000000dff048299 */ /* 0x000fe20008011604 */
[----:B------:R-:W-:Y:S02]  /*5d30*/  @!UP0 UMOV UR6, UR7 ;  /* 0x0000000700068c82 */ /* 0x000fe40008000000 */
[----:B----4-:R-:W-:Y:S02]  /*5d40*/  @!UP0 USHF.R.U32.HI UR6, URZ, UR10, UR6 ;  /* 0x0000000aff068299 */ /* 0x010fe40008011606 */
[----:B------:R-:W-:Y:S02]  /*5d50*/  @!UP0 USEL UR7, UR38, UR4, !UP2 ;  /* 0x0000000426078287 */ /* 0x000fe4000d000000 */
[----:B------:R-:W-:Y:S04]  /*5d60*/  @!UP0 USEL UR6, UR37, UR6, !UP1 ;  /* 0x0000000625068287 */ /* 0x000fe8000c800000 */
[----:B------:R-:W-:Y:S02]  /*5d70*/  @!UP0 UIADD3 UR4, UPT, UPT, -UR7, UR6, URZ ;  /* 0x0000000607048290 */ /* 0x000fe4000fffe1ff */
[----:B------:R-:W-:Y:S02]  /*5d80*/  @!UP0 UIADD3 UR6, UPT, UPT, UR7, -UR6, URZ ;  /* 0x8000000607068290 */ /* 0x000fe4000fffe0ff */
[----:B------:R-:W-:Y:S02]  /*5d90*/  @!UP0 UIMAD UR38, UR4, UR5, UR38 ;  /* 0x00000005042682a4 */ /* 0x000fe4000f8e0226 */
[----:B------:R-:W-:Y:S01]  /*5da0*/  @!UP0 UIMAD UR37, UR6, UR14, UR37 ;  /* 0x0000000e062582a4 */ /* 0x000fe2000f8e0225 */
[----:B------:R-:W-:Y:S11]  /*5db0*/  @!P0 BRA `(.L_x_95) ;  /* 0x00000000007c8947 */ /* 0x000ff60003800000 */
[----:B------:R-:W2:Y:S01]  /*5dc0*/  LDCU.64 UR8, c[0x4][0x80] ;  /* 0x01001000ff0877ac */ /* 0x000ea20008000a00 */
[----:B------:R-:W-:Y:S01]  /*5dd0*/  MOV R2, 0x0 ;  /* 0x0000000000027802 */ /* 0x000fe20000000f00 */
[----:B------:R-:W-:Y:S02]  /*5de0*/  HFMA2 R12, -RZ, RZ, 0, 5.9604644775390625e-08 ;  /* 0x00000001ff0c7431 */ /* 0x000fe400000001ff */
[----:B------:R-:W-:Y:S01]  /*5df0*/  IMAD.MOV.U32 R8, RZ, RZ, 0x70 ;  /* 0x00000070ff087424 */ /* 0x000fe200078e00ff */
[----:B------:R3:W4:Y:S01]  /*5e00*/  LDC.64 R14, c[0x4][R2] ;  /* 0x01000000020e7b82 */ /* 0x0007220000000a00 */
[----:B------:R-:W1:Y:S01]  /*5e10*/  LDCU.64 UR6, c[0x4][0x88] ;  /* 0x01001100ff0677ac */ /* 0x000e620008000a00 */
[----:B------:R-:W-:Y:S01]  /*5e20*/  IMAD.MOV.U32 R13, RZ, RZ, RZ ;  /* 0x000000ffff0d7224 */ /* 0x000fe200078e00ff */
[----:B------:R-:W1:Y:S01]  /*5e30*/  LDCU.64 UR4, c[0x4][0x8] ;  /* 0x01000100ff0477ac */ /* 0x000e620008000a00 */
[----:B--2---:R-:W-:Y:S01]  /*5e40*/  MOV R5, UR9 ;  /* 0x0000000900057c02 */ /* 0x004fe20008000f00 */
[----:B------:R-:W-:Y:S01]  /*5e50*/  IMAD.U32 R4, RZ, RZ, UR8 ;  /* 0x00000008ff047e24 */ /* 0x000fe2000f8e00ff */
[----:B-1----:R-:W-:Y:S01]  /*5e60*/  MOV R7, UR7 ;  /* 0x0000000700077c02 */ /* 0x002fe20008000f00 */
[----:B------:R-:W-:Y:S01]  /*5e70*/  IMAD.U32 R6, RZ, RZ, UR6 ;  /* 0x00000006ff067e24 */ /* 0x000fe2000f8e00ff */
[----:B------:R-:W-:Y:S01]  /*5e80*/  MOV R11, UR5 ;  /* 0x00000005000b7c02 */ /* 0x000fe20008000f00 */
[----:B------:R-:W-:Y:S02]  /*5e90*/  IMAD.U32 R10, RZ, RZ, UR4 ;  /* 0x00000004ff0a7e24 */ /* 0x000fe4000f8e00ff */
[----:B------:R-:W-:Y:S07]  /*5ea0*/  LEPC R20, `(.L_x_96) ;  /* 0x000000001014794e */ /* 0x000fee0000000000 */
[----:B---345:R-:W-:Y:S05]  /*5eb0*/  CALL.ABS.NOINC R14 ;  /* 0x000000000e007343 */ /* 0x038fea0003c00000 */
.L_x_96:
[----:B------:R-:W1:Y:S01]  /*5ec0*/  LDCU.64 UR8, c[0x4][0x80] ;  /* 0x01001000ff0877ac */ /* 0x000e620008000a00 */
[----:B------:R-:W2:Y:S01]  /*5ed0*/  LDC.64 R2, c[0x4][R2] ;  /* 0x0100000002027b82 */ /* 0x000ea20000000a00 */
[----:B------:R-:W-:Y:S02]  /*5ee0*/  HFMA2 R12, -RZ, RZ, 0, 5.9604644775390625e-08 ;  /* 0x00000001ff0c7431 */ /* 0x000fe400000001ff */
[----:B------:R-:W-:Y:S02]  /*5ef0*/  IMAD.MOV.U32 R8, RZ, RZ, 0x70 ;  /* 0x00000070ff087424 */ /* 0x000fe400078e00ff */
[----:B------:R-:W-:Y:S01]  /*5f00*/  IMAD.MOV.U32 R13, RZ, RZ, RZ ;  /* 0x000000ffff0d7224 */ /* 0x000fe200078e00ff */
[----:B------:R-:W3:Y:S01]  /*5f10*/  LDCU.64 UR6, c[0x4][0x88] ;  /* 0x01001100ff0677ac */ /* 0x000ee20008000a00 */
[----:B------:R-:W4:Y:S01]  /*5f20*/  LDCU.64 UR4, c[0x4][0x8] ;  /* 0x01000100ff0477ac */ /* 0x000f220008000a00 */
[----:B-1----:R-:W-:Y:S02]  /*5f30*/  MOV R4, UR8 ;  /* 0x0000000800047c02 */ /* 0x002fe40008000f00 */
[----:B------:R-:W-:Y:S02]  /*5f40*/  MOV R5, UR9 ;  /* 0x0000000900057c02 */ /* 0x000fe40008000f00 */
[----:B---3--:R-:W-:Y:S01]  /*5f50*/  MOV R7, UR7 ;  /* 0x0000000700077c02 */ /* 0x008fe20008000f00 */
[----:B------:R-:W-:Y:S01]  /*5f60*/  IMAD.U32 R6, RZ, RZ, UR6 ;  /* 0x00000006ff067e24 */ /* 0x000fe2000f8e00ff */
[----:B----4-:R-:W-:Y:S01]  /*5f70*/  MOV R11, UR5 ;  /* 0x00000005000b7c02 */ /* 0x010fe20008000f00 */
[----:B------:R-:W-:Y:S02]  /*5f80*/  IMAD.U32 R10, RZ, RZ, UR4 ;  /* 0x00000004ff0a7e24 */ /* 0x000fe4000f8e00ff */
[----:B------:R-:W-:Y:S07]  /*5f90*/  LEPC R20, `(.L_x_95) ;  /* 0x000000001014794e */ /* 0x000fee0000000000 */
[----:B--2---:R-:W-:Y:S05]  /*5fa0*/  CALL.ABS.NOINC R2 ;  /* 0x0000000002007343 */ /* 0x004fea0003c00000 */
.L_x_95:
[----:B------:R-:W-:Y:S05]  /*5fb0*/  BSYNC.RECONVERGENT B6 ;  /* 0x0000000000067941 */ /* 0x000fea0003800200 */
.L_x_94:
[----:B------:R-:W-:Y:S02]  /*5fc0*/  R2UR UR6, R84 ;  /* 0x00000000540672ca */ /* 0x000fe400000e0000 */
[----:B------:R-:W-:Y:S02]  /*5fd0*/  R2UR UR5, R95 ;  /* 0x000000005f0572ca */ /* 0x000fe400000e0000 */
[----:B------:R-:W-:Y:S02]  /*5fe0*/  R2UR UR4, R94 ;  /* 0x000000005e0472ca */ /* 0x000fe400000e0000 */
[----:B------:R-:W-:Y:S02]  /*5ff0*/  ISETP.NE.U32.AND P4, PT, R78, RZ, PT ;  /* 0x000000ff4e00720c */ /* 0x000fe40003f85070 */
[----:B------:R-:W-:Y:S02]  /*6000*/  ISETP.NE.U32.AND P2, PT, RZ, UR54, PT ;  /* 0x00000036ff007c0c */ /* 0x000fe4000bf45070 */
[----:B------:R-:W-:Y:S02]  /*6010*/  ISETP.NE.AND.EX P4, PT, R79, RZ, PT, P4 ;  /* 0x000000ff4f00720c */ /* 0x000fe40003f85340 */
[----:B------:R-:W-:Y:S01]  /*6020*/  ISETP.NE.AND.EX P2, PT, RZ, UR55, PT, P2 ;  /* 0x00000037ff007c0c */ /* 0x000fe2000bf45320 */
[----:B------:R-:W-:Y:S02]  /*6030*/  UISETP.NE.AND UP2, UPT, UR6, URZ, UPT ;  /* 0x000000ff0600728c */ /* 0x000fe4000bf45270 */
[----:B------:R-:W-:Y:S04]  /*6040*/  UISETP.NE.U32.AND UP0, UPT, UR5, URZ, UPT ;  /* 0x000000ff0500728c */ /* 0x000fe8000bf05070 */
[----:B------:R-:W-:Y:S01]  /*6050*/  UISETP.NE.AND.EX UP1, UPT, UR4, URZ, UPT, UP0 ;  /* 0x000000ff0400728c */ /* 0x000fe2000bf25300 */
[----:B------:R-:W-:Y:S01]  /*6060*/  PLOP3.LUT P1, PT, PT, PT, UP2, 0x80, 0x8 ;  /* 0x000000000008781c */ /* 0x000fe20003f2f028 */
[----:B------:R-:W-:Y:S03]  /*6070*/  UPLOP3.LUT UP0, UPT, UPT, UPT, UPT, 0x40, 0x4 ;  /* 0x000000000004789c */ /* 0x000fe60003f0e870 */
[----:B------:R-:W-:Y:S06]  /*6080*/  @UP2 UPLOP3.LUT UP0, UPT, UPT, UPT, UP1, 0x80, 0x8 ;  /* 0x000000000008289c */ /* 0x000fec0003f0f010 */
[----:B------:R-:W-:Y:S01]  /*6090*/  PLOP3.LUT P0, PT, PT, PT, UP0, 0x80, 0x8 ;  /* 0x000000000008781c */ /* 0x000fe20003f0f008 */
[----:B------:R-:W-:Y:S01]  /*60a0*/  @!UPT UIADD3 URZ, UPT, UPT, URZ, URZ, URZ ;  /* 0x000000fffffff290 */ /* 0x000fe2000fffe0ff */
[----:B------:R-:W-:Y:S11]  /*60b0*/  BRA.U !UP1, `(.L_x_97) ;  /* 0x0000000109407547 */ /* 0x000ff6000b800000 */
[----:B------:R-:W-:Y:S01]  /*60c0*/  UISETP.NE.U32.AND UP0, UPT, UR54, URZ, UPT ;  /* 0x000000ff3600728c */ /* 0x000fe2000bf05070 */
[----:B------:R-:W-:Y:S01]  /*60d0*/  R2UR UR6, R95 ;  /* 0x000000005f0672ca */ /* 0x000fe200000e0000 */
[----:B------:R-:W2:Y:S01]  /*60e0*/  LDCU.64 UR8, c[0x0][0x358] ;  /* 0x00006b00ff0877ac */ /* 0x000ea20008000a00 */
[----:B------:R-:W-:Y:S02]  /*60f0*/  HFMA2 R81, -RZ, RZ, 0, 5.9604644775390625e-08 ;  /* 0x00000001ff517431 */ /* 0x000fe400000001ff */
[----:B-1----:R-:W-:Y:S01]  /*6100*/  IMAD.MOV.U32 R0, RZ, RZ, 0x1 ;  /* 0x00000001ff007424 */ /* 0x002fe200078e00ff */
[----:B------:R-:W-:Y:S06]  /*6110*/  UISETP.NE.AND.EX UP0, UPT, UR55, URZ, UPT, UP0 ;  /* 0x000000ff3700728c */ /* 0x000fec000bf05300 */
[----:B------:R-:W-:Y:S05]  /*6120*/  PLOP3.LUT P3, PT, PT, PT, UP0, 0x80, 0x8 ;  /* 0x000000000008781c */ /* 0x000fea0003f6f008 */
[----:B------:R-:W1:Y:S01]  /*6130*/  @UP0 LDCU.64 UR4, c[0x0][0x888] ;  /* 0x00011100ff0407ac */ /* 0x000e620008000a00 */
[----:B------:R-:W-:Y:S07]  /*6140*/  @UP0 UIMAD UR6, UR36, UR6, URZ ;  /* 0x00000006240602a4 */ /* 0x000fee000f8e02ff */
[----:B------:R-:W-:Y:S01]  /*6150*/  @!P3 PRMT R81, R0, 0x7610, R81 ;  /* 0x000076100051b816 */ /* 0x000fe20000000051 */
[----:B-1----:R-:W-:Y:S06]  /*6160*/  @UP0 UIMAD.WIDE UR4, UR6, 0x4, UR4 ;  /* 0x00000004060408a5 */ /* 0x002fec000f8e0204 */
[----:B------:R-:W-:Y:S02]  /*6170*/  IMAD.U32 R2, RZ, RZ, UR4 ;  /* 0x00000004ff027e24 */ /* 0x000fe4000f8e00ff */
[----:B------:R-:W-:Y:S03]  /*6180*/  IMAD.U32 R3, RZ, RZ, UR5 ;  /* 0x00000005ff037e24 */ /* 0x000fe6000f8e00ff */
[----:B------:R-:W1:Y:S02]  /*6190*/  @!UP0 LDCU UR4, c[0x0][0x880] ;  /* 0x00011000ff0487ac */ /* 0x000e640008000800 */
[----:B--2--5:R2:W5:Y:S02]  /*61a0*/  @P3 LDG.E R41, desc[UR8][R2.64] ;  /* 0x0000000802293981 */ /* 0x024564000c1e1900 */
[----:B-12---:R-:W-:Y:S02]  /*61b0*/  @!P3 MOV R41, UR4 ;  /* 0x000000040029bc02 */ /* 0x006fe40008000f00 */
.L_x_97:
[----:B------:R-:W-:Y:S05]  /*61c0*/  @!P4 BRA `(.L_x_98) ;  /* 0x000000000024c947 */ /* 0x000fea0003800000 */
[----:B------:R-:W-:Y:S01]  /*61d0*/  ISETP.NE.U32.AND P3, PT, R76, RZ, PT ;  /* 0x000000ff4c00720c */ /* 0x000fe20003f65070 */
[----:B------:R-:W2:Y:S03]  /*61e0*/  LDCU.64 UR4, c[0x0][0x358] ;  /* 0x00006b00ff0477ac */ /* 0x000ea60008000a00 */
[----:B------:R-:W-:Y:S11]  /*61f0*/  ISETP.NE.AND.EX P3, PT, R77, RZ, PT, P3 ;  /* 0x000000ff4d00720c */ /* 0x000ff60003f65330 */
[----:B------:R-:W-:Y:S02]  /*6200*/  @!UPT UIADD3 URZ, UPT, UPT, URZ, URZ, URZ ;  /* 0x000000fffffff290 */ /* 0x000fe4000fffe0ff */
[----:B------:R-:W3:Y:S01]  /*6210*/  @P3 LDC.64 R2, c[0x0][0x8a8] ;  /* 0x00022a00ff023b82 */ /* 0x000ee20000000a00 */
[----:B-1----:R-:W-:Y:S04]  /*6220*/  @P3 IMAD R0, R78, UR36, RZ ;  /* 0x000000244e003c24 */ /* 0x002fe8000f8e02ff */
[----:B---3--:R-:W-:Y:S05]  /*6230*/  @P3 IMAD.WIDE R2, R0, 0x4, R2 ;  /* 0x0000000400023825 */ /* 0x008fea00078e0202 */
[----:B--2--5:R2:W5:Y:S02]  /*6240*/  @P3 LDG.E R38, desc[UR4][R2.64] ;  /* 0x0000000402263981 */ /* 0x024564000c1e1900 */
[----:B--2---:R-:W3:Y:S02]  /*6250*/  @!P3 LDC R38, c[0x0][0x8a0] ;  /* 0x00022800ff26bb82 */ /* 0x004ee40000000800 */
.L_x_98:
[----:B-----5:R-:W-:Y:S01]  /*6260*/  FSETP.NEU.AND P3, PT, R41, RZ, PT ;  /* 0x000000ff2900720b */ /* 0x020fe20003f6d000 */
[----:B------:R-:W-:Y:S01]  /*6270*/  IMAD.SHL.U32 R47, R80, 0x2, RZ ;  /* 0x00000002502f7824 */ /* 0x000fe200078e00ff */
[----:B------:R-:W-:Y:S01]  /*6280*/  SEL R4, RZ, 0xffffffff, P2 ;  /* 0xffffffffff047807 */ /* 0x000fe20001000000 */
[----:B------:R-:W-:Y:S01]  /*6290*/  BSSY B1, `(.L_x_99) ;  /* 0x0000044000017945 */ /* 0x000fe20003800000 */
[----:B------:R-:W-:Y:S01]  /*62a0*/  @P1 LOP3.LUT P2, RZ, R81, 0xff, RZ, 0xc0, !PT ;  /* 0x000000ff51ff1812 */ /* 0x000fe2000784c0ff */
[----:B------:R-:W-:Y:S01]  /*62b0*/  VIADD R98, R47, UR44 ;  /* 0x0000002c2f627c36 */ /* 0x000fe20008000000 */
[----:B------:R-:W-:Y:S01]  /*62c0*/  @P1 SEL R3, RZ, 0xffffffff, P3 ;  /* 0xffffffffff031807 */ /* 0x000fe20001800000 */
[----:B------:R-:W-:Y:S01]  /*62d0*/  IMAD.MOV.U32 R60, RZ, RZ, 0x1 ;  /* 0x00000001ff3c7424 */ /* 0x000fe200078e00ff */
[----:B------:R-:W-:Y:S01]  /*62e0*/  LOP3.LUT R90, R90, 0x1, RZ, 0x3c, !PT ;  /* 0x000000015a5a7812 */ /* 0x000fe200078e3cff */
[----:B------:R-:W-:Y:S01]  /*62f0*/  IMAD.MOV.U32 R46, RZ, RZ, RZ ;  /* 0x000000ffff2e7224 */ /* 0x000fe200078e00ff */
[----:B------:R-:W-:Y:S02]  /*6300*/  @P0 SEL R3, R4, R3, !P2 ;  /* 0x0000000304030207 */ /* 0x000fe40005000000 */
[----:B------:R-:W-:Y:S02]  /*6310*/  CS2R R74, SRZ ;  /* 0x00000000004a7805 */ /* 0x000fe4000001ff00 */
[C---:B------:R-:W-:Y:S02]  /*6320*/  LEA R99, R36.reuse, UR44, 0x3 ;  /* 0x0000002c24637c11 */ /* 0x040fe4000f8e18ff */
[----:B------:R-:W-:Y:S02]  /*6330*/  CS2R R72, SRZ ;  /* 0x0000000000487805 */ /* 0x000fe4000001ff00 */
[----:B------:R-:W-:Y:S02]  /*6340*/  @P1 LOP3.LUT R3, R3, 0x1, RZ, 0xc0, !PT ;  /* 0x0000000103031812 */ /* 0x000fe400078ec0ff */
[----:B------:R-:W-:Y:S02]  /*6350*/  CS2R R66, SRZ ;  /* 0x0000000000427805 */ /* 0x000fe4000001ff00 */
[----:B------:R-:W-:Y:S02]  /*6360*/  SHF.L.U32 R2, R89, 0x1f, RZ ;  /* 0x0000001f59027819 */ /* 0x000fe400000006ff */
[----:B------:R-:W-:Y:S02]  /*6370*/  CS2R R64, SRZ ;  /* 0x0000000000407805 */ /* 0x000fe4000001ff00 */
[----:B------:R-:W-:Y:S02]  /*6380*/  ISETP.NE.U32.OR P6, PT, R3, 0x1, !P1 ;  /* 0x000000010300780c */ /* 0x000fe40004fc5470 */
[----:B------:R-:W-:Y:S02]  /*6390*/  CS2R R58, SRZ ;  /* 0x00000000003a7805 */ /* 0x000fe4000001ff00 */
[----:B------:R-:W-:Y:S02]  /*63a0*/  PLOP3.LUT P2, PT, PT, PT, UP1, 0x80, 0x8 ;  /* 0x000000000008781c */ /* 0x000fe40003f4f018 */
[----:B------:R-:W-:Y:S02]  /*63b0*/  CS2R R56, SRZ ;  /* 0x0000000000387805 */ /* 0x000fe4000001ff00 */
[----:B------:R-:W-:Y:S02]  /*63c0*/  LEA.HI R39, R36, R36, RZ, 0x1 ;  /* 0x0000002424277211 */ /* 0x000fe400078f08ff */
[----:B------:R-:W-:Y:S02]  /*63d0*/  CS2R R50, SRZ ;  /* 0x0000000000327805 */ /* 0x000fe4000001ff00 */
[----:B------:R-:W-:Y:S02]  /*63e0*/  LOP3.LUT P4, R86, R81, 0xff, RZ, 0xc0, !PT ;  /* 0x000000ff51567812 */ /* 0x000fe4000788c0ff */
[----:B------:R-:W-:Y:S02]  /*63f0*/  CS2R R48, SRZ ;  /* 0x0000000000307805 */ /* 0x000fe4000001ff00 */
[----:B------:R-:W-:Y:S01]  /*6400*/  SEL R3, RZ, 0xffffffff, P3 ;  /* 0xffffffffff037807 */ /* 0x000fe20001800000 */
[C---:B-1----:R-:W-:Y:S01]  /*6410*/  IMAD.SHL.U32 R0, R39.reuse, 0x80, RZ ;  /* 0x0000008027007824 */ /* 0x042fe200078e00ff */
[----:B------:R-:W-:Y:S01]  /*6420*/  LOP3.LUT R39, R39, 0xffe, RZ, 0xc0, !PT ;  /* 0x00000ffe27277812 */ /* 0x000fe200078ec0ff */
[----:B------:R-:W-:Y:S01]  /*6430*/  VIADD R63, R98, 0x400 ;  /* 0x00000400623f7836 */ /* 0x000fe20000000000 */
[----:B------:R-:W-:Y:S01]  /*6440*/  P2R R96, PR, RZ, 0x40 ;  /* 0x00000040ff607803 */ /* 0x000fe20000000000 */
[----:B------:R-:W-:Y:S01]  /*6450*/  IMAD.IADD R97, R91, 0x1, R98 ;  /* 0x000000015b617824 */ /* 0x000fe200078e0262 */
[----:B------:R-:W-:Y:S01]  /*6460*/  @P6 SHF.L.U32 R5, R90, 0x1f, RZ ;  /* 0x0000001f5a056819 */ /* 0x000fe200000006ff */
[----:B------:R-:W-:Y:S01]  /*6470*/  IMAD.IADD R39, R36, 0x1, -R39 ;  /* 0x0000000124277824 */ /* 0x000fe200078e0a27 */
[----:B------:R-:W-:Y:S02]  /*6480*/  @P2 SEL R3, R4, R3, !P4 ;  /* 0x0000000304032207 */ /* 0x000fe40006000000 */
[----:B------:R-:W1:Y:S01]  /*6490*/  @P6 SYNCS.PHASECHK.TRANS64.TRYWAIT P1, [UR44+0x20], R5 ;  /* 0x00002005ff0065a7 */ /* 0x000e62000802112c */
[----:B------:R-:W-:Y:S02]  /*64a0*/  LOP3.LUT R0, R0, 0xffffff00, RZ, 0xc0, !PT ;  /* 0xffffff0000007812 */ /* 0x000fe400078ec0ff */
[----:B------:R-:W-:Y:S03]  /*64b0*/  LOP3.LUT R3, R3, 0x1, RZ, 0xc0, !PT ;  /* 0x0000000103037812 */ /* 0x000fe600078ec0ff */
[----:B------:R-:W-:Y:S01]  /*64c0*/  IMAD.IADD R0, R37, 0x1, R0 ;  /* 0x0000000125007824 */ /* 0x000fe200078e0200 */
[----:B------:R-:W-:Y:S03]  /*64d0*/  ISETP.NE.U32.AND P5, PT, R3, 0x1, PT ;  /* 0x000000010300780c */ /* 0x000fe60003fa5070 */
[----:B------:R-:W-:Y:S01]  /*64e0*/  IMAD R39, R39, 0x100000, R0 ;  /* 0x0010000027277824 */ /* 0x000fe200078e0200 */
[----:B------:R-:W-:Y:S01]  /*64f0*/  P2R R61, PR, RZ, 0x20 ;  /* 0x00000020ff3d7803 */ /* 0x000fe20000000000 */
[----:B------:R2:W4:Y:S01]  /*6500*/  SYNCS.PHASECHK.TRANS64.TRYWAIT P0, [R99+URZ+0x90], R2 ;  /* 0x00009002630075a7 */ /* 0x00052200080011ff */
[----:B-1----:R-:W-:Y:S01]  /*6510*/  @P6 SEL R60, RZ, 0x1, !P1 ;  /* 0x00000001ff3c6807 */ /* 0x002fe20004800000 */
[----:B--2---:R-:W-:Y:S06]  /*6520*/  @!P6 BRA `(.L_x_100) ;  /* 0x000000000068e947 */ /* 0x004fec0003800000 */
[----:B------:R-:W-:Y:S01]  /*6530*/  @P5 IMAD R0, R92, 0x2, R63 ;  /* 0x000000025c005824 */ /* 0x000fe200078e023f */
[----:B------:R-:W-:Y:S01]  /*6540*/  ISETP.NE.AND P1, PT, R60, RZ, PT ;  /* 0x000000ff3c00720c */ /* 0x000fe20003f25270 */
[----:B------:R-:W-:Y:S01]  /*6550*/  @P5 IMAD R4, R92, 0x2, R98 ;  /* 0x000000025c045824 */ /* 0x000fe200078e0262 */
[----:B------:R-:W-:Y:S01]  /*6560*/  BSSY B0, `(.L_x_101) ;  /* 0x000000e000007945 */ /* 0x000fe20003800000 */
[----:B------:R-:W-:Y:S01]  /*6570*/  IMAD.MOV.U32 R74, RZ, RZ, RZ ;  /* 0x000000ffff4a7224 */ /* 0x000fe200078e00ff */
[----:B------:R-:W-:Y:S01]  /*6580*/  CS2R R66, SRZ ;  /* 0x0000000000427805 */ /* 0x000fe2000001ff00 */
[----:B------:R-:W-:Y:S01]  /*6590*/  @P5 IMAD.IADD R5, R91, 0x1, R0 ;  /* 0x000000015b055824 */ /* 0x000fe200078e0200 */
[----:B------:R-:W-:Y:S02]  /*65a0*/  CS2R R64, SRZ ;  /* 0x0000000000407805 */ /* 0x000fe4000001ff00 */
[----:B------:R-:W-:Y:S02]  /*65b0*/  CS2R R72, SRZ ;  /* 0x0000000000487805 */ /* 0x000fe4000001ff00 */
[----:B------:R-:W-:Y:S02]  /*65c0*/  CS2R R50, SRZ ;  /* 0x0000000000327805 */ /* 0x000fe4000001ff00 */
[----:B------:R-:W-:Y:S02]  /*65d0*/  CS2R R48, SRZ ;  /* 0x0000000000307805 */ /* 0x000fe4000001ff00 */
[----:B------:R-:W-:Y:S02]  /*65e0*/  CS2R R58, SRZ ;  /* 0x00000000003a7805 */ /* 0x000fe4000001ff00 */
[----:B------:R-:W-:Y:S01]  /*65f0*/  CS2R R56, SRZ ;  /* 0x0000000000387805 */ /* 0x000fe2000001ff00 */
[----:B------:R-:W-:Y:S06]  /*6600*/  @P1 BRA `(.L_x_102) ;  /* 0x00000000000c1947 */ /* 0x000fec0003800000 */
[----:B------:R-:W-:Y:S04]  /*6610*/  SHF.L.U32 R3, R90, 0x1f, RZ ;  /* 0x0000001f5a037819 */ /* 0x000fe800000006ff */
[----:B------:R-:W1:Y:S02]  /*6620*/  SYNCS.PHASECHK.TRANS64.TRYWAIT P1, [UR44+0x20], R3 ;  /* 0x00002003ff0075a7 */ /* 0x000e64000802112c */
[----:B-1----:R-:W-:Y:S05]  /*6630*/  @!P1 BRA `(.L_x_103) ;  /* 0x0000003c00649947 */ /* 0x002fea0003800000 */
.L_x_102:
[----:B------:R-:W-:Y:S05]  /*6640*/  BSYNC B0 ;  /* 0x0000000000007941 */ /* 0x000fea0003800000 */
.L_x_101:
[----:B------:R-:W-:Y:S01]  /*6650*/  ISETP.NE.AND P1, PT, R61, RZ, PT ;  /* 0x000000ff3d00720c */ /* 0x000fe20003f25270 */
[----:B------:R-:W-:Y:S11]  /*6660*/  HFMA2 R46, -RZ, RZ, 0, 5.9604644775390625e-08 ;  /* 0x00000001ff2e7431 */ /* 0x000ff600000001ff */
[----:B------:R-:W-:Y:S01]  /*6670*/  @!UPT UIADD3 URZ, UPT, UPT, URZ, URZ, URZ ;  /* 0x000000fffffff290 */ /* 0x000fe2000fffe0ff */
[----:B------:R-:W-:Y:S05]  /*6680*/  @P1 WARPSYNC.ALL ;  /* 0x0000000000001948 */ /* 0x000fea0003800000 */
[----:B------:R2:W1:Y:S04]  /*6690*/  @P1 LDSM.16.M88.4 R64, [R4+0x400] ;  /* 0x000400000440183b */ /* 0x0004680000000200 */
[----:B------:R2:W1:Y:S04]  /*66a0*/  @P1 LDSM.16.M88.4 R72, [R5] ;  /* 0x000000000548183b */ /* 0x0004680000000200 */
[----:B------:R2:W1:Y:S04]  /*66b0*/  @P1 LDSM.16.M88.4 R48, [R47+UR44+0x400] ;  /* 0x0004002c2f30183b */ /* 0x0004680008000200 */
[----:B------:R2:W1:Y:S02]  /*66c0*/  @P1 LDSM.16.M88.4 R56, [R97+0x400] ;  /* 0x000400006138183b */ /* 0x0004640000000200 */
.L_x_100:
[----:B------:R-:W-:Y:S05]  /*66d0*/  BSYNC B1 ;  /* 0x0000000000017941 */ /* 0x000fea0003800000 */
.L_x_99:
[----:B-1----:R-:W-:Y:S04]  /*66e0*/  SHF.R.U32.HI R3, RZ, 0x15, R39 ;  /* 0x00000015ff037819 */ /* 0x002fe80000011627 */
[----:B------:R-:W-:Y:S01]  /*66f0*/  LOP3.LUT P1, RZ, R3, 0x3, R82, 0x48, !PT ;  /* 0x0000000303ff7812 */ /* 0x000fe20007824852 */
[----:B------:R-:W-:Y:S01]  /*6700*/  @!UPT UIADD3 URZ, UPT, UPT, URZ, URZ, URZ ;  /* 0x000000fffffff290 */ /* 0x000fe2000fffe0ff */
[----:B----4-:R-:W-:Y:S11]  /*6710*/  @P0 BRA `(.L_x_104) ;  /* 0x0000000000080947 */ /* 0x010ff60003800000 */
[----:B------:R-:W1:Y:S02]  /*6720*/  SYNCS.PHASECHK.TRANS64.TRYWAIT P0, [R99+URZ+0x90], R2 ;  /* 0x00009002630075a7 */ /* 0x000e6400080011ff */
[----:B-1----:R-:W-:Y:S05]  /*6730*/  @!P0 BRA `(.L_x_105) ;  /* 0x0000003c003c8947 */ /* 0x002fea0003800000 */
.L_x_104:
[----:B------:R-:W-:Y:S05]  /*6740*/  @!P1 BRA `(.L_x_106) ;  /* 0x0000000000409947 */ /* 0x000fea0003800000 */
[----:B------:R-:W2:Y:S01]  /*6750*/  LDCU.64 UR8, c[0x4][0x70] ;  /* 0x01000e00ff0877ac */ /* 0x000ea20008000a00 */
[----:B------:R-:W-:Y:S01]  /*6760*/  MOV R3, 0x0 ;  /* 0x0000000000037802 */ /* 0x000fe20000000f00 */
[----:B------:R-:W-:Y:S02]  /*6770*/  HFMA2 R12, -RZ, RZ, 0, 5.9604644775390625e-08 ;  /* 0x00000001ff0c7431 */ /* 0x000fe400000001ff */
[----:B------:R-:W-:Y:S02]  /*6780*/  IMAD.MOV.U32 R8, RZ, RZ, 0x192 ;  /* 0x00000192ff087424 */ /* 0x000fe400078e00ff */
[----:B------:R-:W-:Y:S01]  /*6790*/  IMAD.MOV.U32 R13, RZ, RZ, RZ ;  /* 0x000000ffff0d7224 */ /* 0x000fe200078e00ff */
[----:B------:R-:W4:Y:S01]  /*67a0*/  LDCU.64 UR6, c[0x4][0x78] ;  /* 0x01000f00ff0677ac */ /* 0x000f220008000a00 */
[----:B-1----:R-:W1:Y:S01]  /*67b0*/  LDC.64 R2, c[0x4][R3] ;  /* 0x0100000003027b82 */ /* 0x002e620000000a00 */
[----:B------:R-:W5:Y:S01]  /*67c0*/  LDCU.64 UR4, c[0x4][0x10] ;  /* 0x01000200ff0477ac */ /* 0x000f620008000a00 */
[----:B--2---:R-:W-:Y:S01]  /*67d0*/  MOV R5, UR9 ;  /* 0x0000000900057c02 */ /* 0x004fe20008000f00 */
[----:B------:R-:W-:Y:S01]  /*67e0*/  IMAD.U32 R4, RZ, RZ, UR8 ;  /* 0x00000008ff047e24 */ /* 0x000fe2000f8e00ff */
[----:B----4-:R-:W-:Y:S01]  /*67f0*/  MOV R7, UR7 ;  /* 0x0000000700077c02 */ /* 0x010fe20008000f00 */
[----:B------:R-:W-:Y:S01]  /*6800*/  IMAD.U32 R6, RZ, RZ, UR6 ;  /* 0x00000006ff067e24 */ /* 0x000fe2000f8e00ff */
[----:B-----5:R-:W-:Y:S01]  /*6810*/  MOV R11, UR5 ;  /* 0x00000005000b7c02 */ /* 0x020fe20008000f00 */
[----:B------:R-:W-:Y:S02]  /*6820*/  IMAD.U32 R10, RZ, RZ, UR4 ;  /* 0x00000004ff0a7e24 */ /* 0x000fe4000f8e00ff */
[----:B------:R-:W-:Y:S07]  /*6830*/  LEPC R20, `(.L_x_106) ;  /* 0x000000001014794e */ /* 0x000fee0000000000 */
[----:B-1-3--:R-:W-:Y:S05]  /*6840*/  CALL.ABS.NOINC R2 ;  /* 0x0000000002007343 */ /* 0x00afea0003c00000 */
.L_x_106:
[----:B------:R-:W-:Y:S05]  /*6850*/  WARPSYNC.ALL ;  /* 0x0000000000007948 */ /* 0x000fea0003800000 */
[----:B------:R-:W-:Y:S01]  /*6860*/  R2UR UR4, R39 ;  /* 0x00000000270472ca */ /* 0x000fe200000e0000 */
[--C-:B------:R-:W-:Y:S01]  /*6870*/  HADD2.F32 R40, -RZ, R48.reuse.H0_H0 ;  /* 0x20000030ff287230 */ /* 0x100fe20000004100 */
[----:B------:R-:W-:Y:S01]  /*6880*/  SHF.L.U32 R62, R92, 0x1, RZ ;  /* 0x000000015c3e7819 */ /* 0x000fe200000006ff */
[----:B------:R-:W-:Y:S01]  /*6890*/  HADD2.F32 R43, -RZ, R48.H1_H1 ;  /* 0x30000030ff2b7230 */ /* 0x000fe20000004100 */
[----:B------:R-:W-:Y:S01]  /*68a0*/  ISETP.NE.AND P0, PT, R93, RZ, PT ;  /* 0x000000ff5d00720c */ /* 0x000fe20003f05270 */
[----:B------:R-:W-:Y:S01]  /*68b0*/  HADD2.F32 R42, -RZ, R49.H0_H0 ;  /* 0x20000031ff2a7230 */ /* 0x000fe20000004100 */
[----:B------:R-:W-:Y:S01]  /*68c0*/  IADD3 R100, PT, PT, R63, R62, RZ ;  /* 0x0000003e3f647210 */ /* 0x000fe20007ffe0ff */
[----:B------:R-:W-:Y:S01]  /*68d0*/  HADD2.F32 R45, -RZ, R51.H0_H0 ;  /* 0x20000033ff2d7230 */ /* 0x000fe20000004100 */
[----:B------:R-:W-:Y:S02]  /*68e0*/  BSSY.RECONVERGENT B0, `(.L_x_107) ;  /* 0x0000085000007945 */ /* 0x000fe40003800200 */
[----:B------:R-:W-:Y:S03]  /*68f0*/  IADD3 R101, PT, PT, R91, R100, RZ ;  /* 0x000000645b657210 */ /* 0x000fe60007ffe0ff */
[----:B--2---:R-:W3:Y:S02]  /*6900*/  LDTM.16dp256bit.x8 R4, tmem[UR4] ;  /* 0x00000004000479ee */ /* 0x004ee400081a0000 */
[C---:B---3--:R-:W-:Y:S01]  /*6910*/  FMUL R0, R38.reuse, R4 ;  /* 0x0000000426007220 */ /* 0x048fe20000400000 */
[C---:B-1----:R-:W-:Y:S01]  /*6920*/  FMUL R2, R38.reuse, R5 ;  /* 0x0000000526027220 */ /* 0x042fe20000400000 */
[C---:B------:R-:W-:Y:S01]  /*6930*/  FMUL R3, R38.reuse, R6 ;  /* 0x0000000626037220 */ /* 0x040fe20000400000 */
[C---:B------:R-:W-:Y:S01]  /*6940*/  FMUL R7, R38.reuse, R7 ;  /* 0x0000000726077220 */ /* 0x040fe20000400000 */
[C---:B------:R-:W-:Y:S01]  /*6950*/  FFMA R0, R41.reuse, R40, R0 ;  /* 0x0000002829007223 */ /* 0x040fe20000000000 */
[----:B------:R-:W-:Y:S02]  /*6960*/  HADD2.F32 R40, -RZ, R49.H1_H1 ;  /* 0x30000031ff287230 */ /* 0x000fe40000004100 */
[C---:B------:R-:W-:Y:S01]  /*6970*/  FFMA R2, R41.reuse, R43, R2 ;  /* 0x0000002b29027223 */ /* 0x040fe20000000002 */
[C---:B------:R-:W-:Y:S01]  /*6980*/  FFMA R3, R41.reuse, R42, R3 ;  /* 0x0000002a29037223 */ /* 0x040fe20000000003 */
[--C-:B------:R-:W-:Y:S02]  /*6990*/  HADD2.F32 R43, -RZ, R50.reuse.H0_H0 ;  /* 0x20000032ff2b7230 */ /* 0x100fe40000004100 */
[----:B------:R-:W-:Y:S01]  /*69a0*/  FMUL R4, R38, R8 ;  /* 0x0000000826047220 */ /* 0x000fe20000400000 */
[----:B------:R-:W-:Y:S01]  /*69b0*/  HADD2.F32 R42, -RZ, R50.H1_H1 ;  /* 0x30000032ff2a7230 */ /* 0x000fe20000004100 */
[----:B------:R-:W-:Y:S01]  /*69c0*/  F2FP.F16.F32.PACK_AB R52, R2, R0 ;  /* 0x000000000234723e */ /* 0x000fe200000000ff */
[C---:B------:R-:W-:Y:S01]  /*69d0*/  FFMA R7, R41.reuse, R40, R7 ;  /* 0x0000002829077223 */ /* 0x040fe20000000007 */
[----:B------:R-:W-:Y:S01]  /*69e0*/  FFMA R4, R41, R43, R4 ;  /* 0x0000002b29047223 */ /* 0x000fe20000000004 */
[C---:B------:R-:W-:Y:S01]  /*69f0*/  FMUL R5, R38.reuse, R9 ;  /* 0x0000000926057220 */ /* 0x040fe20000400000 */
[C---:B------:R-:W-:Y:S01]  /*6a00*/  FMUL R6, R38.reuse, R10 ;  /* 0x0000000a26067220 */ /* 0x040fe20000400000 */
[----:B------:R-:W-:Y:S01]  /*6a10*/  HADD2.F32 R40, -RZ, R51.H1_H1 ;  /* 0x30000033ff287230 */ /* 0x000fe20000004100 */
[----:B------:R-:W-:Y:S01]  /*6a20*/  F2FP.F16.F32.PACK_AB R53, R7, R3 ;  /* 0x000000030735723e */ /* 0x000fe200000000ff */
[C---:B------:R-:W-:Y:S01]  /*6a30*/  FFMA R5, R41.reuse, R42, R5 ;  /* 0x0000002a29057223 */ /* 0x040fe20000000005 */
[----:B------:R-:W-:Y:S01]  /*6a40*/  FFMA R6, R41, R45, R6 ;  /* 0x0000002d29067223 */ /* 0x000fe20000000006 */
[C---:B------:R-:W-:Y:S01]  /*6a50*/  FMUL R11, R38.reuse, R11 ;  /* 0x0000000b260b7220 */ /* 0x040fe20000400000 */
[--C-:B------:R-:W-:Y:S02]  /*6a60*/  HADD2.F32 R43, -RZ, R56.reuse.H0_H0 ;  /* 0x20000038ff2b7230 */ /* 0x100fe40000004100 */
[C---:B------:R-:W-:Y:S01]  /*6a70*/  FMUL R8, R38.reuse, R12 ;  /* 0x0000000c26087220 */ /* 0x040fe20000400000 */
[----:B------:R-:W-:Y:S01]  /*6a80*/  F2FP.F16.F32.PACK_AB R54, R5, R4 ;  /* 0x000000040536723e */ /* 0x000fe200000000ff */
[C---:B------:R-:W-:Y:S01]  /*6a90*/  FFMA R11, R41.reuse, R40, R11 ;  /* 0x00000028290b7223 */ /* 0x040fe2000000000b */
[----:B------:R-:W-:Y:S02]  /*6aa0*/  HADD2.F32 R40, -RZ, R56.H1_H1 ;  /* 0x30000038ff287230 */ /* 0x000fe40000004100 */
[----:B------:R-:W-:Y:S01]  /*6ab0*/  FFMA R8, R41, R43, R8 ;  /* 0x0000002b29087223 */ /* 0x000fe20000000008 */
[C---:B------:R-:W-:Y:S01]  /*6ac0*/  FMUL R9, R38.reuse, R13 ;  /* 0x0000000d26097220 */ /* 0x040fe20000400000 */
[--C-:B------:R-:W-:Y:S01]  /*6ad0*/  HADD2.F32 R45, -RZ, R57.reuse.H0_H0 ;  /* 0x20000039ff2d7230 */ /* 0x100fe20000004100 */
[----:B------:R-:W-:Y:S01]  /*6ae0*/  F2FP.F16.F32.PACK_AB R55, R11, R6 ;  /* 0x000000060b37723e */ /* 0x000fe200000000ff */
[C---:B------:R-:W-:Y:S01]  /*6af0*/  FMUL R10, R38.reuse, R14 ;  /* 0x0000000e260a7220 */ /* 0x040fe20000400000 */
[----:B------:R-:W-:Y:S02]  /*6b00*/  HADD2.F32 R42, -RZ, R57.H1_H1 ;  /* 0x30000039ff2a7230 */ /* 0x000fe40000004100 */
[C---:B------:R-:W-:Y:S01]  /*6b10*/  FFMA R9, R41.reuse, R40, R9 ;  /* 0x0000002829097223 */ /* 0x040fe20000000009 */
[C---:B------:R-:W-:Y:S01]  /*6b20*/  FMUL R15, R38.reuse, R15 ;  /* 0x0000000f260f7220 */ /* 0x040fe20000400000 */
[----:B------:R1:W-:Y:S01]  /*6b30*/  STSM.16.M88.4 [R98+0x400], R52 ;  /* 0x0004003462007844 */ /* 0x0003e20000000200 */
[----:B------:R-:W-:Y:S01]  /*6b40*/  FFMA R10, R41, R45, R10 ;  /* 0x0000002d290a7223 */ /* 0x000fe2000000000a */
[--C-:B------:R-:W-:Y:S01]  /*6b50*/  HADD2.F32 R40, -RZ, R58.reuse.H0_H0 ;  /* 0x2000003aff287230 */ /* 0x100fe20000004100 */
[----:B------:R-:W-:Y:S01]  /*6b60*/  F2FP.F16.F32.PACK_AB R68, R9, R8 ;  /* 0x000000080944723e */ /* 0x000fe200000000ff */
[----:B------:R-:W-:Y:S01]  /*6b70*/  FFMA R15, R41, R42, R15 ;  /* 0x0000002a290f7223 */ /* 0x000fe2000000000f */
[C---:B------:R-:W-:Y:S01]  /*6b80*/  FMUL R12, R38.reuse, R16 ;  /* 0x00000010260c7220 */ /* 0x040fe20000400000 */
[----:B------:R-:W-:Y:S02]  /*6b90*/  HADD2.F32 R42, -RZ, R58.H1_H1 ;  /* 0x3000003aff2a7230 */ /* 0x000fe40000004100 */
[C---:B------:R-:W-:Y:S01]  /*6ba0*/  FMUL R13, R38.reuse, R17 ;  /* 0x00000011260d7220 */ /* 0x040fe20000400000 */
[--C-:B------:R-:W-:Y:S01]  /*6bb0*/  HADD2.F32 R43, -RZ, R59.reuse.H0_H0 ;  /* 0x2000003bff2b7230 */ /* 0x100fe20000004100 */
[----:B------:R-:W-:Y:S01]  /*6bc0*/  F2FP.F16.F32.PACK_AB R69, R15, R10 ;  /* 0x0000000a0f45723e */ /* 0x000fe200000000ff */
[C---:B------:R-:W-:Y:S01]  /*6bd0*/  FFMA R12, R41.reuse, R40, R12 ;  /* 0x00000028290c7223 */ /* 0x040fe2000000000c */
[----:B------:R-:W-:Y:S01]  /*6be0*/  FFMA R13, R41, R42, R13 ;  /* 0x0000002a290d7223 */ /* 0x000fe2000000000d */
[C---:B------:R-:W-:Y:S01]  /*6bf0*/  FMUL R14, R38.reuse, R18 ;  /* 0x00000012260e7220 */ /* 0x040fe20000400000 */
[----:B------:R-:W-:Y:S02]  /*6c00*/  HADD2.F32 R40, -RZ, R59.H1_H1 ;  /* 0x3000003bff287230 */ /* 0x000fe40000004100 */
[C---:B------:R-:W-:Y:S01]  /*6c10*/  FMUL R19, R38.reuse, R19 ;  /* 0x0000001326137220 */ /* 0x040fe20000400000 */
[C---:B------:R-:W-:Y:S01]  /*6c20*/  FMUL R16, R38.reuse, R20 ;  /* 0x0000001426107220 */ /* 0x040fe20000400000 */
[----:B------:R-:W-:Y:S01]  /*6c30*/  F2FP.F16.F32.PACK_AB R70, R13, R12 ;  /* 0x0000000c0d46723e */ /* 0x000fe200000000ff */
[C---:B------:R-:W-:Y:S01]  /*6c40*/  FFMA R14, R41.reuse, R43, R14 ;  /* 0x0000002b290e7223 */ /* 0x040fe2000000000e */
[--C-:B------:R-:W-:Y:S02]  /*6c50*/  HADD2.F32 R43, -RZ, R64.reuse.H0_H0 ;  /* 0x20000040ff2b7230 */ /* 0x100fe40000004100 */
[C---:B------:R-:W-:Y:S01]  /*6c60*/  FFMA R19, R41.reuse, R40, R19 ;  /* 0x0000002829137223 */ /* 0x040fe20000000013 */
[----:B------:R-:W-:Y:S02]  /*6c70*/  HADD2.F32 R42, -RZ, R64.H1_H1 ;  /* 0x30000040ff2a7230 */ /* 0x000fe40000004100 */
[C---:B------:R-:W-:Y:S01]  /*6c80*/  FMUL R17, R38.reuse, R21 ;  /* 0x0000001526117220 */ /* 0x040fe20000400000 */
[--C-:B------:R-:W-:Y:S02]  /*6c90*/  HADD2.F32 R45, -RZ, R65.reuse.H0_H0 ;  /* 0x20000041ff2d7230 */ /* 0x100fe40000004100 */
[----:B------:R-:W-:Y:S01]  /*6ca0*/  FFMA R16, R41, R43, R16 ;  /* 0x0000002b29107223 */ /* 0x000fe20000000010 */
[----:B------:R-:W-:Y:S01]  /*6cb0*/  F2FP.F16.F32.PACK_AB R71, R19, R14 ;  /* 0x0000000e1347723e */ /* 0x000fe200000000ff */
[----:B------:R-:W-:Y:S01]  /*6cc0*/  FFMA R17, R41, R42, R17 ;  /* 0x0000002a29117223 */ /* 0x000fe20000000011 */
[C---:B------:R-:W-:Y:S01]  /*6cd0*/  FMUL R18, R38.reuse, R22 ;  /* 0x0000001626127220 */ /* 0x040fe20000400000 */
[----:B------:R-:W-:Y:S02]  /*6ce0*/  HADD2.F32 R40, -RZ, R65.H1_H1 ;  /* 0x30000041ff287230 */ /* 0x000fe40000004100 */
[C---:B------:R-:W-:Y:S01]  /*6cf0*/  FMUL R23, R38.reuse, R23 ;  /* 0x0000001726177220 */ /* 0x040fe20000400000 */
[----:B------:R1:W-:Y:S01]  /*6d00*/  STSM.16.M88.4 [R97+0x400], R68 ;  /* 0x0004004461007844 */ /* 0x0003e20000000200 */
[----:B------:R-:W-:Y:S01]  /*6d10*/  F2FP.F16.F32.PACK_AB R104, R17, R16 ;  /* 0x000000101168723e */ /* 0x000fe200000000ff */
[C---:B------:R-:W-:Y:S01]  /*6d20*/  FFMA R18, R41.reuse, R45, R18 ;  /* 0x0000002d29127223 */ /* 0x040fe20000000012 */
[----:B------:R-:W-:Y:S01]  /*6d30*/  FFMA R23, R41, R40, R23 ;  /* 0x0000002829177223 */ /* 0x000fe20000000017 */
[--C-:B------:R-:W-:Y:S02]  /*6d40*/  HADD2.F32 R43, -RZ, R66.reuse.H0_H0 ;  /* 0x20000042ff2b7230 */ /* 0x100fe40000004100 */
[C---:B------:R-:W-:Y:S01]  /*6d50*/  FMUL R20, R38.reuse, R24 ;  /* 0x0000001826147220 */ /* 0x040fe20000400000 */
[----:B------:R-:W-:Y:S02]  /*6d60*/  HADD2.F32 R40, -RZ, R66.H1_H1 ;  /* 0x30000042ff287230 */ /* 0x000fe40000004100 */
[C---:B------:R-:W-:Y:S01]  /*6d70*/  FMUL R21, R38.reuse, R25 ;  /* 0x0000001926157220 */ /* 0x040fe20000400000 */
[--C-:B------:R-:W-:Y:S01]  /*6d80*/  HADD2.F32 R45, -RZ, R67.reuse.H0_H0 ;  /* 0x20000043ff2d7230 */ /* 0x100fe20000004100 */
[----:B------:R-:W-:Y:S01]  /*6d90*/  F2FP.F16.F32.PACK_AB R105, R23, R18 ;  /* 0x000000121769723e */ /* 0x000fe200000000ff */
[C---:B------:R-:W-:Y:S01]  /*6da0*/  FFMA R20, R41.reuse, R43, R20 ;  /* 0x0000002b29147223 */ /* 0x040fe20000000014 */
[C---:B------:R-:W-:Y:S01]  /*6db0*/  FFMA R21, R41.reuse, R40, R21 ;  /* 0x0000002829157223 */ /* 0x040fe20000000015 */
[C---:B------:R-:W-:Y:S01]  /*6dc0*/  FMUL R22, R38.reuse, R26 ;  /* 0x0000001a26167220 */ /* 0x040fe20000400000 */
[----:B------:R-:W-:Y:S02]  /*6dd0*/  HADD2.F32 R42, -RZ, R67.H1_H1 ;  /* 0x30000043ff2a7230 */ /* 0x000fe40000004100 */
[C---:B------:R-:W-:Y:S01]  /*6de0*/  FMUL R27, R38.reuse, R27 ;  /* 0x0000001b261b7220 */ /* 0x040fe20000400000 */
[--C-:B------:R-:W-:Y:S02]  /*6df0*/  HADD2.F32 R40, -RZ, R72.reuse.H0_H0 ;  /* 0x20000048ff287230 */ /* 0x100fe40000004100 */
[C---:B------:R-:W-:Y:S01]  /*6e00*/  FFMA R22, R41.reuse, R45, R22 ;  /* 0x0000002d29167223 */ /* 0x040fe20000000016 */
[C---:B------:R-:W-:Y:S01]  /*6e10*/  FMUL R24, R38.reuse, R28 ;  /* 0x0000001c26187220 */ /* 0x040fe20000400000 */
[C---:B------:R-:W-:Y:S01]  /*6e20*/  FFMA R27, R41.reuse, R42, R27 ;  /* 0x0000002a291b7223 */ /* 0x040fe2000000001b */
[----:B------:R-:W-:Y:S02]  /*6e30*/  HADD2.F32 R42, -RZ, R72.H1_H1 ;  /* 0x30000048ff2a7230 */ /* 0x000fe40000004100 */
[C---:B------:R-:W-:Y:S01]  /*6e40*/  FMUL R25, R38.reuse, R29 ;  /* 0x0000001d26197220 */ /* 0x040fe20000400000 */
[--C-:B------:R-:W-:Y:S02]  /*6e50*/  HADD2.F32 R43, -RZ, R73.reuse.H0_H0 ;  /* 0x20000049ff2b7230 */ /* 0x100fe40000004100 */
[C---:B------:R-:W-:Y:S01]  /*6e60*/  FMUL R26, R38.reuse, R30 ;  /* 0x0000001e261a7220 */ /* 0x040fe20000400000 */
[C---:B------:R-:W-:Y:S01]  /*6e70*/  FFMA R24, R41.reuse, R40, R24 ;  /* 0x0000002829187223 */ /* 0x040fe20000000018 */
[----:B------:R-:W-:Y:S02]  /*6e80*/  HADD2.F32 R40, -RZ, R73.H1_H1 ;  /* 0x30000049ff287230 */ /* 0x000fe40000004100 */
[C---:B------:R-:W-:Y:S01]  /*6e90*/  FFMA R25, R41.reuse, R42, R25 ;  /* 0x0000002a29197223 */ /* 0x040fe20000000019 */
[C---:B------:R-:W-:Y:S01]  /*6ea0*/  FMUL R31, R38.reuse, R31 ;  /* 0x0000001f261f7220 */ /* 0x040fe20000400000 */
[C---:B------:R-:W-:Y:S01]  /*6eb0*/  FFMA R26, R41.reuse, R43, R26 ;  /* 0x0000002b291a7223 */ /* 0x040fe2000000001a */
[--C-:B------:R-:W-:Y:S02]  /*6ec0*/  HADD2.F32 R43, -RZ, R74.reuse.H0_H0 ;  /* 0x2000004aff2b7230 */ /* 0x100fe40000004100 */
[C---:B------:R-:W-:Y:S01]  /*6ed0*/  FMUL R28, R38.reuse, R32 ;  /* 0x00000020261c7220 */ /* 0x040fe20000400000 */
[----:B------:R-:W-:Y:S02]  /*6ee0*/  HADD2.F32 R42, -RZ, R74.H1_H1 ;  /* 0x3000004aff2a7230 */ /* 0x000fe40000004100 */
[C---:B------:R-:W-:Y:S01]  /*6ef0*/  FFMA R31, R41.reuse, R40, R31 ;  /* 0x00000028291f7223 */ /* 0x040fe2000000001f */
[C---:B------:R-:W-:Y:S01]  /*6f00*/  FMUL R29, R38.reuse, R33 ;  /* 0x00000021261d7220 */ /* 0x040fe20000400000 */
[--C-:B------:R-:W-:Y:S02]  /*6f10*/  HADD2.F32 R45, -RZ, R75.reuse.H0_H0 ;  /* 0x2000004bff2d7230 */ /* 0x100fe40000004100 */
[C---:B------:R-:W-:Y:S01]  /*6f20*/  FMUL R30, R38.reuse, R34 ;  /* 0x00000022261e7220 */ /* 0x040fe20000400000 */
[----:B------:R-:W-:Y:S02]  /*6f30*/  HADD2.F32 R40, -RZ, R75.H1_H1 ;  /* 0x3000004bff287230 */ /* 0x000fe40000004100 */
[----:B------:R-:W-:Y:S01]  /*6f40*/  FMUL R35, R38, R35 ;  /* 0x0000002326237220 */ /* 0x000fe20000400000 */
[C---:B------:R-:W-:Y:S01]  /*6f50*/  FFMA R28, R41.reuse, R43, R28 ;  /* 0x0000002b291c7223 */ /* 0x040fe2000000001c */
[C---:B------:R-:W-:Y:S01]  /*6f60*/  FFMA R29, R41.reuse, R42, R29 ;  /* 0x0000002a291d7223 */ /* 0x040fe2000000001d */
[C---:B------:R-:W-:Y:S01]  /*6f70*/  FFMA R30, R41.reuse, R45, R30 ;  /* 0x0000002d291e7223 */ /* 0x040fe2000000001e */
[----:B------:R-:W-:Y:S01]  /*6f80*/  FFMA R35, R41, R40, R35 ;  /* 0x0000002829237223 */ /* 0x000fe20000000023 */
[----:B------:R-:W-:Y:S02]  /*6f90*/  F2FP.F16.F32.PACK_AB R106, R21, R20 ;  /* 0x00000014156a723e */ /* 0x000fe400000000ff */
[----:B------:R-:W-:Y:S02]  /*6fa0*/  F2FP.F16.F32.PACK_AB R107, R27, R22 ;  /* 0x000000161b6b723e */ /* 0x000fe400000000ff */
[----:B------:R-:W-:Y:S02]  /*6fb0*/  F2FP.F16.F32.PACK_AB R108, R25, R24 ;  /* 0x00000018196c723e */ /* 0x000fe400000000ff */
[----:B------:R-:W-:Y:S01]  /*6fc0*/  F2FP.F16.F32.PACK_AB R109, R31, R26 ;  /* 0x0000001a1f6d723e */ /* 0x000fe200000000ff */
[----:B------:R1:W-:Y:S01]  /*6fd0*/  STSM.16.M88.4 [R100], R104 ;  /* 0x0000006864007844 */ /* 0x0003e20000000200 */
[----:B------:R-:W-:Y:S02]  /*6fe0*/  F2FP.F16.F32.PACK_AB R110, R29, R28 ;  /* 0x0000001c1d6e723e */ /* 0x000fe400000000ff */
[----:B------:R-:W-:Y:S05]  /*6ff0*/  F2FP.F16.F32.PACK_AB R111, R35, R30 ;  /* 0x0000001e236f723e */ /* 0x000fea00000000ff */
[----:B------:R1:W-:Y:S01]  /*7000*/  STSM.16.M88.4 [R101], R108 ;  /* 0x0000006c65007844 */ /* 0x0003e20000000200 */
[----:B------:R-:W-:Y:S01]  /*7010*/  @!PT LDS RZ, [RZ] ;  /* 0x00000000fffff984 */ /* 0x000fe20000000800 */
[----:B------:R-:W-:Y:S01]  /*7020*/  @!PT LDS RZ, [RZ] ;  /* 0x00000000fffff984 */ /* 0x000fe20000000800 */
[----:B------:R-:W-:Y:S01]  /*7030*/  @!PT LDS RZ, [RZ] ;  /* 0x00000000fffff984 */ /* 0x000fe20000000800 */
[----:B------:R-:W-:Y:S01]  /*7040*/  @!PT LDS RZ, [RZ] ;  /* 0x00000000fffff984 */ /* 0x000fe20000000800 */
[----:B------:R2:W-:Y:S07]  /*7050*/  MEMBAR.ALL.CTA ;  /* 0x0000000000007992 */ /* 0x0005ee0000008000 */
[----:B--2---:R-:W2:Y:S02]  /*7060*/  FENCE.VIEW.ASYNC.S ;  /* 0x00000000000073c6 */ /* 0x004ea40000000000 */
[----:B--2---:R-:W-:Y:S06]  /*7070*/  BAR.SYNC.DEFER_BLOCKING 0x1, 0x80 ;  /* 0x0042000000007b1d */ /* 0x004fec0000010000 */
[----:B------:R-:W-:Y:S05]  /*7080*/  @P0 BRA `(.L_x_108) ;  /* 0x0000000000280947 */ /* 0x000fea0003800000 */
[----:B------:R-:W2:Y:S01]  /*7090*/  LDCU.64 UR6, c[0x0][0x348] ;  /* 0x00006900ff0677ac */ /* 0x000ea20008000a00 */
[----:B------:R-:W-:Y:S01]  /*70a0*/  UIADD3 UR4, UPT, UPT, UR44, 0x400, URZ ;  /* 0x000004002c047890 */ /* 0x000fe2000fffe0ff */
[----:B------:R-:W-:Y:S05]  /*70b0*/  UMOV UR51, UR36 ;  /* 0x0000002400337c82 */ /* 0x000fea0008000000 */
[----:B------:R-:W-:Y:S04]  /*70c0*/  MOV R85, UR4 ;  /* 0x0000000400557c02 */ /* 0x000fe80008000f00 */
[----:B------:R-:W-:Y:S01]  /*70d0*/  R2UR UR48, R85 ;  /* 0x00000000553072ca */ /* 0x000fe200000e0000 */
[----:B--2---:R-:W-:Y:S04]  /*70e0*/  UIADD3 UR4, UP0, UPT, UR6, 0x680, URZ ;  /* 0x0000068006047890 */ /* 0x004fe8000ff1e0ff */
[----:B------:R-:W-:Y:S09]  /*70f0*/  UIADD3.X UR5, UPT, UPT, URZ, UR7, URZ, UP0, !UPT ;  /* 0x00000007ff057290 */ /* 0x000ff200087fe4ff */
[----:B------:R2:W-:Y:S01]  /*7100*/  UTMASTG.3D [UR48], [UR4] ;  /* 0x00000030040073b5 */ /* 0x0005e20008010000 */
[----:B------:R0:W-:Y:S01]  /*7110*/  UTMACMDFLUSH ;  /* 0x00000000000079b7 */ /* 0x0001e20000000000 */
[----:B--2---:R-:W-:Y:S04]  /*7120*/  DEPBAR.LE SB0, 0x1 ;  /* 0x000080400000791a */ /* 0x004fe80000000000 */
.L_x_108:
[----:B------:R-:W-:Y:S05]  /*7130*/  BSYNC.RECONVERGENT B0 ;  /* 0x0000000000007941 */ /* 0x000fea0003800200 */
.L_x_107:
[----:B------:R-:W-:Y:S01]  /*7140*/  BAR.SYNC.DEFER_BLOCKING 0x1, 0x80 ;  /* 0x0042000000007b1d */ /* 0x000fe20000010000 */
[----:B------:R-:W-:Y:S01]  /*7150*/  ISETP.NE.AND P1, PT, R96, RZ, PT ;  /* 0x000000ff6000720c */ /* 0x000fe20003f25270 */
[----:B------:R-:W-:Y:S01]  /*7160*/  UISETP.NE.AND UP0, UPT, UR47, URZ, UPT ;  /* 0x000000ff2f00728c */ /* 0x000fe2000bf05270 */
[----:B------:R-:W-:Y:S11]  /*7170*/  LEA R3, R46, UR44, 0x3 ;  /* 0x0000002c2e037c11 */ /* 0x000ff6000f8e18ff */
[----:B------:R-:W-:Y:S01]  /*7180*/  @P1 SHF.L.U32 R2, R90, 0x1f, RZ ;  /* 0x0000001f5a021819 */ /* 0x000fe200000006ff */
[----:B------:R-:W-:Y:S06]  /*7190*/  BRA.U !UP0, `(.L_x_109) ;  /* 0x0000000108247547 */ /* 0x000fec000b800000 */
[----:B------:R-:W-:Y:S01]  /*71a0*/  IMAD.U32 R5, RZ, RZ, UR46 ;  /* 0x0000002eff057e24 */ /* 0x000fe2000f8e00ff */
[----:B------:R-:W-:Y:S01]  /*71b0*/  MOV R0, UR52 ;  /* 0x0000003400007c02 */ /* 0x000fe20008000f00 */
[----:B------:R-:W-:Y:S03]  /*71c0*/  UIADD3 UR4, UPT, UPT, UR46, 0x1, URZ ;  /* 0x000000012e047890 */ /* 0x000fe6000fffe0ff */
[----:B------:R-:W-:Y:S01]  /*71d0*/  @P1 LEA R5, R5, UR44, 0x3 ;  /* 0x0000002c05051c11 */ /* 0x000fe2000f8e18ff */
[----:B------:R-:W-:Y:S04]  /*71e0*/  UISETP.NE.AND UP0, UPT, UR4, 0x4, UPT ;  /* 0x000000040400788c */ /* 0x000fe8000bf05270 */
[----:B------:R-:W-:Y:S01]  /*71f0*/  @P1 VIADD R5, R5, 0x40 ;  /* 0x0000004005051836 */ /* 0x000fe20000000000 */
[----:B------:R-:W-:Y:S04]  /*7200*/  USEL UR46, UR4, URZ, UP0 ;  /* 0x000000ff042e7287 */ /* 0x000fe80008000000 */
[----:B------:R-:W-:Y:S04]  /*7210*/  @P1 PRMT R0, R0, 0x654, R5 ;  /* 0x0000065400001816 */ /* 0x000fe80000000005 */
[----:B------:R2:W-:Y:S04]  /*7220*/  @P1 SYNCS.ARRIVE.TRANS64.RED.A1T0 RZ, [R0+URZ], RZ ;  /* 0x000000ff00ff19a7 */ /* 0x0005e800081004ff */
.L_x_109:
[----:B------:R-:W3:Y:S01]  /*7230*/  @P1 SYNCS.PHASECHK.TRANS64.TRYWAIT P0, [R3+URZ+0x20], R2 ;  /* 0x00002002030015a7 */ /* 0x000ee200080011ff */
[----:B------:R-:W-:Y:S01]  /*7240*/  BSSY B1, `(.L_x_110) ;  /* 0x0000017000017945 */ /* 0x000fe20003800000 */
[----:B---3--:R-:W-:Y:S03]  /*7250*/  @P1 SEL R60, RZ, 0x1, !P0 ;  /* 0x00000001ff3c1807 */ /* 0x008fe60004000000 */
[----:B------:R-:W-:Y:S05]  /*7260*/  @!P1 BRA `(.L_x_111) ;  /* 0x0000000000509947 */ /* 0x000fea0003800000 */
[----:B------:R-:W-:Y:S01]  /*7270*/  ISETP.NE.AND P1, PT, R61, RZ, PT ;  /* 0x000000ff3d00720c */ /* 0x000fe20003f25270 */
[----:B------:R-:W-:Y:S01]  /*7280*/  BSSY B0, `(.L_x_112) ;  /* 0x000000a000007945 */ /* 0x000fe20003800000 */
[----:B------:R-:W-:Y:S11]  /*7290*/  ISETP.NE.AND P0, PT, R60, RZ, PT ;  /* 0x000000ff3c00720c */ /* 0x000ff60003f05270 */
[----:B------:R-:W-:Y:S04]  /*72a0*/  @P1 IMAD R5, R46, 0x2000, R47 ;  /* 0x000020002e051824 */ /* 0x000fe800078e022f */
[----:B------:R-:W-:Y:S05]  /*72b0*/  @P1 VIADD R4, R5, UR44 ;  /* 0x0000002c05041c36 */ /* 0x000fea0008000000 */
[----:B------:R-:W-:Y:S01]  /*72c0*/  @P1 IADD3 R2, PT, PT, R62, R4, RZ ;  /* 0x000000043e021210 */ /* 0x000fe20007ffe0ff */
[----:B------:R-:W-:Y:S01]  /*72d0*/  @P1 IMAD.IADD R4, R91, 0x1, R4 ;  /* 0x000000015b041824 */ /* 0x000fe200078e0204 */
[----:B------:R-:W-:Y:S06]  /*72e0*/  @P0 BRA `(.L_x_113) ;  /* 0x00000000000c0947 */ /* 0x000fec0003800000 */
[----:B--2---:R-:W-:Y:S04]  /*72f0*/  SHF.L.U32 R0, R90, 0x1f, RZ ;  /* 0x0000001f5a007819 */ /* 0x004fe800000006ff */
[----:B------:R-:W2:Y:S02]  /*7300*/  SYNCS.PHASECHK.TRANS64.TRYWAIT P0, [R3+URZ+0x20], R0 ;  /* 0x00002000030075a7 */ /* 0x000ea400080011ff */
[----:B--2---:R-:W-:Y:S05]  /*7310*/  @!P0 BRA `(.L_x_114) ;  /* 0x0000003000588947 */ /* 0x004fea0003800000 */
.L_x_113:
[----:B------:R-:W-:Y:S05]  /*7320*/  BSYNC B0 ;  /* 0x0000000000007941 */ /* 0x000fea0003800000 */
.L_x_112:
[----:B------:R-:W-:Y:S02]  /*7330*/  ISETP.NE.AND P0, PT, R61, RZ, PT ;  /* 0x000000ff3d00720c */ /* 0x000fe40003f05270 */
[----:B------:R-:W-:Y:S11]  /*7340*/  IADD3 R46, PT, PT, R46, 0x1, RZ ;  /* 0x000000012e2e7810 */ /* 0x000ff60007ffe0ff */
[----:B--2---:R-:W-:Y:S01]  /*7350*/  @P0 IMAD.IADD R0, R91, 0x1, R2 ;  /* 0x000000015b000824 */ /* 0x004fe200078e0202 */
[----:B------:R-:W-:Y:S05]  /*7360*/  @P0 WARPSYNC.ALL ;  /* 0x0000000000000948 */ /* 0x000fea0003800000 */
[----:B------:R3:W4:Y:S04]  /*7370*/  @P0 LDSM.16.M88.4 R48, [R5+UR44+0x400] ;  /* 0x0004002c0530083b */ /* 0x0007280008000200 */
[----:B------:R3:W2:Y:S04]  /*7380*/  @P0 LDSM.16.M88.4 R56, [R4+0x400] ;  /* 0x000400000438083b */ /* 0x0006a80000000200 */
[----:B------:R3:W1:Y:S04]  /*7390*/  @P0 LDSM.16.M88.4 R64, [R2+0x400] ;  /* 0x000400000240083b */ /* 0x0006680000000200 */
[----:B------:R3:W1:Y:S02]  /*73a0*/  @P0 LDSM.16.M88.4 R72, [R0+0x400] ;  /* 0x000400000048083b */ /* 0x0006640000000200 */
.L_x_111:
[----:B------:R-:W-:Y:S05]  /*73b0*/  BSYNC B1 ;  /* 0x0000000000017941 */ /* 0x000fea0003800000 */
.L_x_110:
[----:B------:R-:W-:Y:S05]  /*73c0*/  VIADD R3, R39, 0x40 ;  /* 0x0000004027037836 */ /* 0x000fea0000000000 */
[----:B------:R-:W-:Y:S04]  /*73d0*/  SHF.R.U32.HI R3, RZ, 0x15, R3 ;  /* 0x00000015ff037819 */ /* 0x000fe80000011603 */
[----:B------:R-:W-:Y:S11]  /*73e0*/  LOP3.LUT P0, RZ, R3, 0x3, R82, 0x48, !PT ;  /* 0x0000000303ff7812 */ /* 0x000ff60007804852 */
[----:B------:R-:W-:Y:S02]  /*73f0*/  @!UPT UIADD3 URZ, UPT, UPT, URZ, URZ, URZ ;  /* 0x000000fffffff290 */ /* 0x000fe4000fffe0ff */
[----:B------:R-:W-:Y:S05]  /*7400*/  @!P0 BRA `(.L_x_115) ;  /* 0x0000000000408947 */ /* 0x000fea0003800000 */
[----:B------:R-:W5:Y:S01]  /*7410*/  LDCU.64 UR8, c[0x4][0x70] ;  /* 0x01000e00ff0877ac */ /* 0x000f620008000a00 */
[----:B------:R-:W-:Y:S01]  /*7420*/  MOV R3, 0x0 ;  /* 0x0000000000037802 */ /* 0x000fe20000000f00 */
[----:B------:R-:W-:Y:S02]  /*7430*/  HFMA2 R12, -RZ, RZ, 0, 5.9604644775390625e-08 ;  /* 0x00000001ff0c7431 */ /* 0x000fe400000001ff */
[----:B------:R-:W-:Y:S02]  /*7440*/  IMAD.MOV.U32 R8, RZ, RZ, 0x192 ;  /* 0x00000192ff087424 */ /* 0x000fe400078e00ff */
[----:B------:R-:W-:Y:S01]  /*7450*/  IMAD.MOV.U32 R13, RZ, RZ, RZ ;  /* 0x000000ffff0d7224 */ /* 0x000fe200078e00ff */
[----:B------:R-:W2:Y:S01]  /*7460*/  LDCU.64 UR6, c[0x4][0x78] ;  /* 0x01000f00ff0677ac */ /* 0x000ea20008000a00 */
[----:B---3--:R-:W3:Y:S01]  /*7470*/  LDC.64 R2, c[0x4][R3] ;  /* 0x0100000003027b82 */ /* 0x008ee20000000a00 */
[----:B------:R-:W4:Y:S01]  /*7480*/  LDCU.64 UR4, c[0x4][0x10] ;  /* 0x01000200ff0477ac */ /* 0x000f220008000a00 */
[----:B-----5:R-:W-:Y:S01]  /*7490*/  MOV R5, UR9 ;  /* 0x0000000900057c02 */ /* 0x020fe20008000f00 */
[----:B------:R-:W-:Y:S01]  /*74a0*/  IMAD.U32 R4, RZ, RZ, UR8 ;  /* 0x00000008ff047e24 */ /* 0x000fe2000f8e00ff */
[----:B--2---:R-:W-:Y:S01]  /*74b0*/  MOV R7, UR7 ;  /* 0x0000000700077c02 */ /* 0x004fe20008000f00 */
[----:B------:R-:W-:Y:S01]  /*74c0*/  IMAD.U32 R6, RZ, RZ, UR6 ;  /* 0x00000006ff067e24 */ /* 0x000fe2000f8e00ff */
[----:B----4-:R-:W-:Y:S01]  /*74d0*/  MOV R11, UR5 ;  /* 0x00000005000b7c02 */ /* 0x010fe20008000f00 */
[----:B------:R-:W-:Y:S02]  /*74e0*/  IMAD.U32 R10, RZ, RZ, UR4 ;  /* 0x00000004ff0a7e24 */ /* 0x000fe4000f8e00ff */
[----:B------:R-:W-:Y:S07]  /*74f0*/  LEPC R20, `(.L_x_115) ;  /* 0x000000001014794e */ /* 0x000fee0000000000 */
[----:B-1-3--:R-:W-:Y:S05]  /*7500*/  CALL.ABS.NOINC R2 ;  /* 0x0000000002007343 */ /* 0x00afea0003c00000 */
.L_x_115:
[----:B------:R-:W-:Y:S05]  /*7510*/  WARPSYNC.ALL ;  /* 0x0000000000007948 */ /* 0x000fea0003800000 */
[----:B------:R-:W-:Y:S01]  /*7520*/  R2UR UR4, R39 ;  /* 0x00000000270472ca */ /* 0x000fe200000e0000 */
[--C-:B----4-:R-:W-:Y:S01]  /*7530*/  HADD2.F32 R40, -RZ, R48.reuse.H0_H0 ;  /* 0x20000030ff287230 */ /* 0x110fe20000004100 */
[----:B------:R-:W-:Y:S01]  /*7540*/  ISETP.NE.AND P6, PT, R96, RZ, PT ;  /* 0x000000ff6000720c */ /* 0x000fe20003fc5270 */
[----:B------:R-:W-:Y:S01]  /*7550*/  HADD2.F32 R43, -RZ, R48.H1_H1 ;  /* 0x30000030ff2b7230 */ /* 0x000fe20000004100 */
[----:B-1----:R-:W-:Y:S01]  /*7560*/  MOV R52, UR46 ;  /* 0x0000002e00347c02 */ /* 0x002fe20008000f00 */
[----:B------:R-:W-:Y:S01]  /*7570*/  HADD2.F32 R42, -RZ, R49.H1_H1 ;  /* 0x30000031ff2a7230 */ /* 0x000fe20000004100 */
[----:B------:R-:W-:Y:S01]  /*7580*/  MOV R63, UR52 ;  /* 0x00000034003f7c02 */ /* 0x000fe20008000f00 */
[----:B------:R-:W-:Y:S01]  /*7590*/  HADD2.F32 R45, -RZ, R51.H0_H0 ;  /* 0x20000033ff2d7230 */ /* 0x000fe20000004100 */
[----:B------:R-:W-:Y:S01]  /*75a0*/  ISETP.NE.AND P0, PT, R93, RZ, PT ;  /* 0x000000ff5d00720c */ /* 0x000fe20003f05270 */
[----:B------:R-:W-:Y:S01]  /*75b0*/  HADD2.F32 R44, -RZ, R75.H1_H1 ;  /* 0x3000004bff2c7230 */ /* 0x000fe20000004100 */
[----:B------:R-:W-:Y:S01]  /*75c0*/  BSSY.RECONVERGENT B0, `(.L_x_116) ;  /* 0x0000088000007945 */ /* 0x000fe20003800200 */
[----:B------:R-:W-:Y:S02]  /*75d0*/  LEA R102, R46, UR44, 0x3 ;  /* 0x0000002c2e667c11 */ /* 0x000fe4000f8e18ff */
[----:B---3--:R-:W2:Y:S02]  /*75e0*/  LDTM.16dp256bit.x8 R4, tmem[UR4+0x40] ;  /* 0x00004004000479ee */ /* 0x008ea400081a0000 */
[----:B------:R-:W-:Y:S02]  /*75f0*/  @P6 LEA R52, R52, UR44, 0x3 ;  /* 0x0000002c34346c11 */ /* 0x000fe4000f8e18ff */
[----:B------:R-:W-:Y:S02]  /*7600*/  @P6 SHF.L.U32 R103, R90, 0x1f, RZ ;  /* 0x0000001f5a676819 */ /* 0x000fe400000006ff */
[----:B------:R-:W-:Y:S04]  /*7610*/  @P6 IADD3 R52, PT, PT, R52, 0x40, RZ ;  /* 0x0000004034346810 */ /* 0x000fe80007ffe0ff */
[----:B------:R-:W-:Y:S01]  /*7620*/  @P6 PRMT R63, R63, 0x654, R52 ;  /* 0x000006543f3f6816 */ /* 0x000fe20000000034 */
[C---:B--2---:R-:W-:Y:S01]  /*7630*/  FMUL R0, R38.reuse, R4 ;  /* 0x0000000426007220 */ /* 0x044fe20000400000 */
[C---:B------:R-:W-:Y:S01]  /*7640*/  FMUL R2, R38.reuse, R5 ;  /* 0x0000000526027220 */ /* 0x040fe20000400000 */
[C---:B------:R-:W-:Y:S01]  /*7650*/  FMUL R3, R38.reuse, R6 ;  /* 0x0000000626037220 */ /* 0x040fe20000400000 */
[C---:B------:R-:W-:Y:S01]  /*7660*/  FMUL R7, R38.reuse, R7 ;  /* 0x0000000726077220 */ /* 0x040fe20000400000 */
[C---:B------:R-:W-:Y:S01]  /*7670*/  FFMA R0, R41.reuse, R40, R0 ;  /* 0x0000002829007223 */ /* 0x040fe20000000000 */
[----:B------:R-:W-:Y:S02]  /*7680*/  HADD2.F32 R40, -RZ, R49.H0_H0 ;  /* 0x20000031ff287230 */ /* 0x000fe40000004100 */
[C---:B------:R-:W-:Y:S01]  /*7690*/  FFMA R2, R41.reuse, R43, R2 ;  /* 0x0000002b29027223 */ /* 0x040fe20000000002 */
[--C-:B------:R-:W-:Y:S02]  /*76a0*/  HADD2.F32 R43, -RZ, R50.reuse.H0_H0 ;  /* 0x20000032ff2b7230 */ /* 0x100fe40000004100 */
[C---:B------:R-:W-:Y:S01]  /*76b0*/  FMUL R4, R38.reuse, R8 ;  /* 0x0000000826047220 */ /* 0x040fe20000400000 */
[----:B------:R-:W-:Y:S01]  /*76c0*/  FMUL R5, R38, R9 ;  /* 0x0000000926057220 */ /* 0x000fe20000400000 */
[C---:B------:R-:W-:Y:S01]  /*76d0*/  FFMA R3, R41.reuse, R40, R3 ;  /* 0x0000002829037223 */ /* 0x040fe20000000003 */
[----:B------:R-:W-:Y:S01]  /*76e0*/  HADD2.F32 R40, -RZ, R50.H1_H1 ;  /* 0x30000032ff287230 */ /* 0x000fe20000004100 */
[----:B------:R-:W-:Y:S01]  /*76f0*/  F2FP.F16.F32.PACK_AB R52, R2, R0 ;  /* 0x000000000234723e */ /* 0x000fe200000000ff */
[C---:B------:R-:W-:Y:S01]  /*7700*/  FFMA R7, R41.reuse, R42, R7 ;  /* 0x0000002a29077223 */ /* 0x040fe20000000007 */
[C---:B------:R-:W-:Y:S01]  /*7710*/  FFMA R4, R41.reuse, R43, R4 ;  /* 0x0000002b29047223 */ /* 0x040fe20000000004 */
[C---:B------:R-:W-:Y:S01]  /*7720*/  FMUL R6, R38.reuse, R10 ;  /* 0x0000000a26067220 */ /* 0x040fe20000400000 */
[----:B------:R-:W-:Y:S02]  /*7730*/  HADD2.F32 R42, -RZ, R51.H1_H1 ;  /* 0x30000033ff2a7230 */ /* 0x000fe40000004100 */
[----:B------:R-:W-:Y:S01]  /*7740*/  FFMA R5, R41, R40, R5 ;  /* 0x0000002829057223 */ /* 0x000fe20000000005 */
[----:B------:R-:W-:Y:S01]  /*7750*/  F2FP.F16.F32.PACK_AB R53, R7, R3 ;  /* 0x000000030735723e */ /* 0x000fe200000000ff */
[----:B------:R-:W-:Y:S01]  /*7760*/  FFMA R6, R41, R45, R6 ;  /* 0x0000002d29067223 */ /* 0x000fe20000000006 */
[C---:B------:R-:W-:Y:S01]  /*7770*/  FMUL R11, R38.reuse, R11 ;  /* 0x0000000b260b7220 */ /* 0x040fe20000400000 */
[--C-:B------:R-:W-:Y:S01]  /*7780*/  HADD2.F32 R40, -RZ, R56.reuse.H0_H0 ;  /* 0x20000038ff287230 */ /* 0x100fe20000004100 */
[----:B------:R-:W-:Y:S01]  /*7790*/  F2FP.F16.F32.PACK_AB R54, R5, R4 ;  /* 0x000000040536723e */ /* 0x000fe200000000ff */
[C---:B------:R-:W-:Y:S01]  /*77a0*/  FMUL R8, R38.reuse, R12 ;  /* 0x0000000c26087220 */ /* 0x040fe20000400000 */
        /* <DEDUP_REMOVED lines=13> */
[--C-:B------:R-:W-:Y:S02]  /*7880*/  HADD2.F32 R43, -RZ, R58.reuse.H0_H0 ;  /* 0x2000003aff2b7230 */ /* 0x100fe40000004100 */
        /* <DEDUP_REMOVED lines=23> */
[----:B------:R-:W-:Y:S01]  /*7a00*/  HADD2.F32 R42, -RZ, R65.H1_H1 ;  /* 0x30000041ff2a7230 */ /* 0x000fe20000004100 */
[----:B------:R1:W-:Y:S01]  /*7a10*/  STSM.16.M88.4 [R97+0x2400], R68 ;  /* 0x0024004461007844 */ /* 0x0003e20000000200 */
[C---:B------:R-:W-:Y:S01]  /*7a20*/  FMUL R23, R38.reuse, R23 ;  /* 0x0000001726177220 */ /* 0x040fe20000400000 */
        /* <DEDUP_REMOVED lines=14> */
[C---:B------:R-:W-:Y:S01]  /*7b10*/  FMUL R24, R38.reuse, R28 ;  /* 0x0000001c26187220 */ /* 0x040fe20000400000 */
[C---:B------:R-:W-:Y:S01]  /*7b20*/  FFMA R22, R41.reuse, R43, R22 ;  /* 0x0000002b29167223 */ /* 0x040fe20000000016 */
[--C-:B------:R-:W-:Y:S02]  /*7b30*/  HADD2.F32 R43, -RZ, R72.reuse.H0_H0 ;  /* 0x20000048ff2b7230 */ /* 0x100fe40000004100 */
[C---:B------:R-:W-:Y:S01]  /*7b40*/  FMUL R25, R38.reuse, R29 ;  /* 0x0000001d26197220 */ /* 0x040fe20000400000 */
[----:B------:R-:W-:Y:S02]  /*7b50*/  HADD2.F32 R42, -RZ, R72.H1_H1 ;  /* 0x30000048ff2a7230 */ /* 0x000fe40000004100 */
[C---:B------:R-:W-:Y:S01]  /*7b60*/  FMUL R26, R38.reuse, R30 ;  /* 0x0000001e261a7220 */ /* 0x040fe20000400000 */
[--C-:B------:R-:W-:Y:S02]  /*7b70*/  HADD2.F32 R45, -RZ, R73.reuse.H0_H0 ;  /* 0x20000049ff2d7230 */ /* 0x100fe40000004100 */
[C---:B------:R-:W-:Y:S01]  /*7b80*/  FFMA R27, R41.reuse, R40, R27 ;  /* 0x00000028291b7223 */ /* 0x040fe2000000001b */
[C---:B------:R-:W-:Y:S01]  /*7b90*/  FFMA R24, R41.reuse, R43, R24 ;  /* 0x0000002b29187223 */ /* 0x040fe20000000018 */
[----:B------:R-:W-:Y:S02]  /*7ba0*/  HADD2.F32 R40, -RZ, R73.H1_H1 ;  /* 0x30000049ff287230 */ /* 0x000fe40000004100 */
[C---:B------:R-:W-:Y:S01]  /*7bb0*/  FFMA R25, R41.reuse, R42, R25 ;  /* 0x0000002a29197223 */ /* 0x040fe20000000019 */
[C---:B------:R-:W-:Y:S01]  /*7bc0*/  FMUL R31, R38.reuse, R31 ;  /* 0x0000001f261f7220 */ /* 0x040fe20000400000 */
[--C-:B------:R-:W-:Y:S02]  /*7bd0*/  HADD2.F32 R43, -RZ, R74.reuse.H0_H0 ;  /* 0x2000004aff2b7230 */ /* 0x100fe40000004100 */
[C---:B------:R-:W-:Y:S01]  /*7be0*/  FFMA R26, R41.reuse, R45, R26 ;  /* 0x0000002d291a7223 */ /* 0x040fe2000000001a */
[C---:B------:R-:W-:Y:S01]  /*7bf0*/  FMUL R28, R38.reuse, R32 ;  /* 0x00000020261c7220 */ /* 0x040fe20000400000 */
[----:B------:R-:W-:Y:S02]  /*7c00*/  HADD2.F32 R42, -RZ, R74.H1_H1 ;  /* 0x3000004aff2a7230 */ /* 0x000fe40000004100 */
[C---:B------:R-:W-:Y:S01]  /*7c10*/  FMUL R29, R38.reuse, R33 ;  /* 0x00000021261d7220 */ /* 0x040fe20000400000 */
[----:B------:R-:W-:Y:S02]  /*7c20*/  HADD2.F32 R45, -RZ, R75.H0_H0 ;  /* 0x2000004bff2d7230 */ /* 0x000fe40000004100 */
[C---:B------:R-:W-:Y:S01]  /*7c30*/  FMUL R30, R38.reuse, R34 ;  /* 0x00000022261e7220 */ /* 0x040fe20000400000 */
[C---:B------:R-:W-:Y:S01]  /*7c40*/  FFMA R31, R41.reuse, R40, R31 ;  /* 0x00000028291f7223 */ /* 0x040fe2000000001f */
        /* <DEDUP_REMOVED lines=9> */
[----:B------:R1:W-:Y:S01]  /*7ce0*/  STSM.16.M88.4 [R100+0x2000], R104 ;  /* 0x0020006864007844 */ /* 0x0003e20000000200 */
[----:B------:R-:W-:Y:S02]  /*7cf0*/  F2FP.F16.F32.PACK_AB R110, R29, R28 ;  /* 0x0000001c1d6e723e */ /* 0x000fe400000000ff */
[----:B------:R-:W-:Y:S05]  /*7d00*/  F2FP.F16.F32.PACK_AB R111, R35, R30 ;  /* 0x0000001e236f723e */ /* 0x000fea00000000ff */
[----:B------:R1:W-:Y:S01]  /*7d10*/  STSM.16.M88.4 [R101+0x2000], R108 ;  /* 0x0020006c65007844 */ /* 0x0003e20000000200 */
        /* <DEDUP_REMOVED lines=9> */
[----:B------:R-:W-:Y:S02]  /*7db0*/  UIADD3 UR9, UPT, UPT, UR49, 0x40, URZ ;  /* 0x0000004031097890 */ /* 0x000fe4000fffe0ff */
[----:B------:R-:W-:Y:S01]  /*7dc0*/  UIADD3 UR8, UPT, UPT, UR44, 0x2400, URZ ;  /* 0x000024002c087890 */ /* 0x000fe2000fffe0ff */
[----:B------:R-:W-:Y:S01]  /*7dd0*/  UMOV UR10, UR50 ;  /* 0x00000032000a7c82 */ /* 0x000fe20008000000 */
[----:B------:R-:W-:Y:S01]  /*7de0*/  UMOV UR11, UR36 ;  /* 0x00000024000b7c82 */ /* 0x000fe20008000000 */
[----:B--2---:R-:W-:Y:S04]  /*7df0*/  UIADD3 UR4, UP0, UPT, UR6, 0x680, URZ ;  /* 0x0000068006047890 */ /* 0x004fe8000ff1e0ff */
[----:B------:R-:W-:Y:S09]  /*7e00*/  UIADD3.X UR5, UPT, UPT, URZ, UR7, URZ, UP0, !UPT ;  /* 0x00000007ff057290 */ /* 0x000ff200087fe4ff */
[----:B------:R2:W-:Y:S01]  /*7e10*/  UTMASTG.3D [UR8], [UR4] ;  /* 0x00000008040073b5 */ /* 0x0005e20008010000 */
[----:B------:R0:W-:Y:S01]  /*7e20*/  UTMACMDFLUSH ;  /* 0x00000000000079b7 */ /* 0x0001e20000000000 */
[----:B--2---:R-:W-:Y:S04]  /*7e30*/  DEPBAR.LE SB0, 0x1 ;  /* 0x000080400000791a */ /* 0x004fe80000000000 */
.L_x_117:
[----:B------:R-:W-:Y:S05]  /*7e40*/  BSYNC.RECONVERGENT B0 ;  /* 0x0000000000007941 */ /* 0x000fea0003800200 */
.L_x_116:
[----:B------:R-:W-:Y:S01]  /*7e50*/  BAR.SYNC.DEFER_BLOCKING 0x1, 0x80 ;  /* 0x0042000000007b1d */ /* 0x000fe20000010000 */
[----:B------:R-:W-:Y:S04]  /*7e60*/  UIADD3 UR4, UPT, UPT, UR46, 0x1, URZ ;  /* 0x000000012e047890 */ /* 0x000fe8000fffe0ff */
[----:B------:R-:W-:Y:S04]  /*7e70*/  UISETP.NE.AND UP0, UPT, UR4, 0x4, UPT ;  /* 0x000000040400788c */ /* 0x000fe8000bf05270 */
[----:B------:R-:W-:Y:S01]  /*7e80*/  USEL UR45, UR4, URZ, UP0 ;  /* 0x000000ff042d7287 */ /* 0x000fe20008000000 */
[----:B------:R2:W-:Y:S01]  /*7e90*/  @P6 SYNCS.ARRIVE.TRANS64.RED.A1T0 RZ, [R63+URZ], RZ ;  /* 0x000000ff3fff69a7 */ /* 0x0005e200081004ff */
[----:B------:R-:W-:Y:S01]  /*7ea0*/  BSSY B1, `(.L_x_118) ;  /* 0x0000018000017945 */ /* 0x000fe20003800000 */
[----:B------:R-:W3:Y:S02]  /*7eb0*/  @P6 SYNCS.PHASECHK.TRANS64.TRYWAIT P0, [R102+URZ+0x20], R103 ;  /* 0x00002067660065a7 */ /* 0x000ee400080011ff */
[----:B---3--:R-:W-:Y:S01]  /*7ec0*/  @P6 SEL R60, RZ, 0x1, !P0 ;  /* 0x00000001ff3c6807 */ /* 0x008fe20004000000 */
[----:B--2---:R-:W-:Y:S06]  /*7ed0*/  @!P6 BRA `(.L_x_119) ;  /* 0x000000000050e947 */ /* 0x004fec0003800000 */
        /* <DEDUP_REMOVED lines=8> */
[----:B------:R-:W-:Y:S04]  /*7f60*/  SHF.L.U32 R5, R90, 0x1f, RZ ;  /* 0x0000001f5a057819 */ /* 0x000fe800000006ff */
[----:B------:R-:W2:Y:S02]  /*7f70*/  SYNCS.PHASECHK.TRANS64.TRYWAIT P0, [R102+URZ+0x20], R5 ;  /* 0x00002005660075a7 */ /* 0x000ea400080011ff */
[----:B--2---:R-:W-:Y:S05]  /*7f80*/  @!P0 BRA `(.L_x_122) ;  /* 0x0000002400508947 */ /* 0x004fea0003800000 */
.L_x_121:
[----:B------:R-:W-:Y:S05]  /*7f90*/  BSYNC B0 ;  /* 0x0000000000007941 */ /* 0x000fea0003800000 */
.L_x_120:
[----:B------:R-:W-:Y:S02]  /*7fa0*/  ISETP.NE.AND P0, PT, R61, RZ, PT ;  /* 0x000000ff3d00720c */ /* 0x000fe40003f05270 */
[----:B------:R-:W-:Y:S11]  /*7fb0*/  IADD3 R46, PT, PT, R46, 0x1, RZ ;  /* 0x000000012e2e7810 */ /* 0x000ff60007ffe0ff */
[----:B------:R-:W-:Y:S01]  /*7fc0*/  @P0 IMAD.IADD R4, R91, 0x1, R0 ;  /* 0x000000015b040824 */ /* 0x000fe200078e0200 */
[----:B------:R-:W-:Y:S05]  /*7fd0*/  @P0 WARPSYNC.ALL ;  /* 0x0000000000000948 */ /* 0x000fea0003800000 */
[----:B------:R3:W4:Y:S04]  /*7fe0*/  @P0 LDSM.16.M88.4 R48, [R3+UR44+0x400] ;  /* 0x0004002c0330083b */ /* 0x0007280008000200 */
[----:B------:R3:W1:Y:S04]  /*7ff0*/  @P0 LDSM.16.M88.4 R56, [R2+0x400] ;  /* 0x000400000238083b */ /* 0x0006680000000200 */
[----:B------:R3:W1:Y:S04]  /*8000*/  @P0 LDSM.16.M88.4 R64, [R0+0x400] ;  /* 0x000400000040083b */ /* 0x0006680000000200 */
[----:B------:R3:W1:Y:S02]  /*8010*/  @P0 LDSM.16.M88.4 R72, [R4+0x400] ;  /* 0x000400000448083b */ /* 0x0006640000000200 */
.L_x_119:
[----:B------:R-:W-:Y:S05]  /*8020*/  BSYNC B1 ;  /* 0x0000000000017941 */ /* 0x000fea0003800000 */
.L_x_118:
[----:B---3--:R-:W-:Y:S05]  /*8030*/  VIADD R3, R39, 0x80 ;  /* 0x0000008027037836 */ /* 0x008fea0000000000 */
[----:B------:R-:W-:Y:S04]  /*8040*/  SHF.R.U32.HI R3, RZ, 0x15, R3 ;  /* 0x00000015ff037819 */ /* 0x000fe80000011603 */
[----:B------:R-:W-:Y:S11]  /*8050*/  LOP3.LUT P0, RZ, R3, 0x3, R82, 0x48, !PT ;  /* 0x0000000303ff7812 */ /* 0x000ff60007804852 */
[----:B------:R-:W-:Y:S02]  /*8060*/  @!UPT UIADD3 URZ, UPT, UPT, URZ, URZ, URZ ;  /* 0x000000fffffff290 */ /* 0x000fe4000fffe0ff */
[----:B------:R-:W-:Y:S05]  /*8070*/  @!P0 BRA `(.L_x_123) ;  /* 0x0000000000408947 */ /* 0x000fea0003800000 */
[----:B------:R-:W2:Y:S01]  /*8080*/  LDCU.64 UR8, c[0x4][0x70] ;  /* 0x01000e00ff0877ac */ /* 0x000ea20008000a00 */
[----:B------:R-:W-:Y:S01]  /*8090*/  MOV R3, 0x0 ;  /* 0x0000000000037802 */ /* 0x000fe20000000f00 */
[----:B------:R-:W-:Y:S02]  /*80a0*/  HFMA2 R12, -RZ, RZ, 0, 5.9604644775390625e-08 ;  /* 0x00000001ff0c7431 */ /* 0x000fe400000001ff */
[----:B------:R-:W-:Y:S02]  /*80b0*/  IMAD.MOV.U32 R8, RZ, RZ, 0x192 ;  /* 0x00000192ff087424 */ /* 0x000fe400078e00ff */
[----:B------:R-:W-:Y:S01]  /*80c0*/  IMAD.MOV.U32 R13, RZ, RZ, RZ ;  /* 0x000000ffff0d7224 */ /* 0x000fe200078e00ff */
[----:B------:R-:W3:Y:S01]  /*80d0*/  LDCU.64 UR6, c[0x4][0x78] ;  /* 0x01000f00ff0677ac */ /* 0x000ee20008000a00 */
[----:B------:R-:W1:Y:S01]  /*80e0*/  LDC.64 R2, c[0x4][R3] ;  /* 0x0100000003027b82 */ /* 0x000e620000000a00 */
[----:B------:R-:W5:Y:S01]  /*80f0*/  LDCU.64 UR4, c[0x4][0x10] ;  /* 0x01000200ff0477ac */ /* 0x000f620008000a00 */
[----:B--2---:R-:W-:Y:S01]  /*8100*/  MOV R5, UR9 ;  /* 0x0000000900057c02 */ /* 0x004fe20008000f00 */
[----:B------:R-:W-:Y:S01]  /*8110*/  IMAD.U32 R4, RZ, RZ, UR8 ;  /* 0x00000008ff047e24 */ /* 0x000fe2000f8e00ff */
[----:B---3--:R-:W-:Y:S01]  /*8120*/  MOV R7, UR7 ;  /* 0x0000000700077c02 */ /* 0x008fe20008000f00 */
[----:B------:R-:W-:Y:S01]  /*8130*/  IMAD.U32 R6, RZ, RZ, UR6 ;  /* 0x00000006ff067e24 */ /* 0x000fe2000f8e00ff */
[----:B-----5:R-:W-:Y:S01]  /*8140*/  MOV R11, UR5 ;  /* 0x00000005000b7c02 */ /* 0x020fe20008000f00 */
[----:B------:R-:W-:Y:S02]  /*8150*/  IMAD.U32 R10, RZ, RZ, UR4 ;  /* 0x00000004ff0a7e24 */ /* 0x000fe4000f8e00ff */
[----:B------:R-:W-:Y:S07]  /*8160*/  LEPC R20, `(.L_x_123) ;  /* 0x000000001014794e */ /* 0x000fee0000000000 */
[----:B-1--4-:R-:W-:Y:S05]  /*8170*/  CALL.ABS.NOINC R2 ;  /* 0x0000000002007343 */ /* 0x012fea0003c00000 */
.L_x_123:
        /* <DEDUP_REMOVED lines=13> */
[----:B--2---:R-:W1:Y:S02]  /*8250*/  LDTM.16dp256bit.x8 R4, tmem[UR4+0x80] ;  /* 0x00008004000479ee */ /* 0x004e6400081a0000 */
[----:B------:R-:W-:Y:S02]  /*8260*/  @P6 LEA R52, R52, UR44, 0x3 ;  /* 0x0000002c34346c11 */ /* 0x000fe4000f8e18ff */
[----:B------:R-:W-:Y:S02]  /*8270*/  @P6 SHF.L.U32 R102, R90, 0x1f, RZ ;  /* 0x0000001f5a666819 */ /* 0x000fe400000006ff */
[----:B------:R-:W-:Y:S04]  /*8280*/  @P6 IADD3 R52, PT, PT, R52, 0x40, RZ ;  /* 0x0000004034346810 */ /* 0x000fe80007ffe0ff */
[----:B------:R-:W-:Y:S01]  /*8290*/  @P6 PRMT R63, R63, 0x654, R52 ;  /* 0x000006543f3f6816 */ /* 0x000fe20000000034 */
[C---:B-1----:R-:W-:Y:S01]  /*82a0*/  FMUL R0, R38.reuse, R4 ;  /* 0x0000000426007220 */ /* 0x042fe20000400000 */
        /* <DEDUP_REMOVED lines=128> */
.L_x_125:
[----:B------:R-:W-:Y:S05]  /*8ab0*/  BSYNC.RECONVERGENT B0 ;  /* 0x0000000000007941 */ /* 0x000fea0003800200 */
.L_x_124:
        /* <DEDUP_REMOVED lines=20> */
.L_x_129:
[----:B------:R-:W-:Y:S05]  /*8c00*/  BSYNC B0 ;  /* 0x0000000000007941 */ /* 0x000fea0003800000 */
.L_x_128:
[----:B------:R-:W-:Y:S11]  /*8c10*/  ISETP.NE.AND P0, PT, R61, RZ, PT ;  /* 0x000000ff3d00720c */ /* 0x000ff60003f05270 */
[----:B------:R-:W-:Y:S02]  /*8c20*/  @!UPT UIADD3 URZ, UPT, UPT, URZ, URZ, URZ ;  /* 0x000000fffffff290 */ /* 0x000fe4000fffe0ff */
[----:B--2---:R-:W-:Y:S01]  /*8c30*/  @P0 IADD3 R0, PT, PT, R91, R62, RZ ;  /* 0x0000003e5b000210 */ /* 0x004fe20007ffe0ff */
[----:B------:R-:W-:Y:S05]  /*8c40*/  @P0 WARPSYNC.ALL ;  /* 0x0000000000000948 */ /* 0x000fea0003800000 */
[----:B------:R2:W3:Y:S04]  /*8c50*/  @P0 LDSM.16.M88.4 R48, [R46+UR44+0x400] ;  /* 0x0004002c2e30083b */ /* 0x0004e80008000200 */
[----:B------:R2:W4:Y:S04]  /*8c60*/  @P0 LDSM.16.M88.4 R56, [R2+0x400] ;  /* 0x000400000238083b */ /* 0x0005280000000200 */
[----:B------:R2:W1:Y:S04]  /*8c70*/  @P0 LDSM.16.M88.4 R64, [R62+0x400] ;  /* 0x000400003e40083b */ /* 0x0004680000000200 */
[----:B------:R2:W1:Y:S02]  /*8c80*/  @P0 LDSM.16.M88.4 R72, [R0+0x400] ;  /* 0x000400000048083b */ /* 0x0004640000000200 */
.L_x_127:
[----:B------:R-:W-:Y:S05]  /*8c90*/  BSYNC B1 ;  /* 0x0000000000017941 */ /* 0x000fea0003800000 */
.L_x_126:
        /* <DEDUP_REMOVED lines=10> */
[----:B------:R-:W3:Y:S01]  /*8d40*/  LDCU.64 UR6, c[0x4][0x78] ;  /* 0x01000f00ff0677ac */ /* 0x000ee20008000a00 */
[----:B--2---:R-:W2:Y:S01]  /*8d50*/  LDC.64 R2, c[0x4][R3] ;  /* 0x0100000003027b82 */ /* 0x004ea20000000a00 */
[----:B------:R-:W4:Y:S01]  /*8d60*/  LDCU.64 UR4, c[0x4][0x10] ;  /* 0x01000200ff0477ac */ /* 0x000f220008000a00 */
[----:B-----5:R-:W-:Y:S01]  /*8d70*/  MOV R5, UR9 ;  /* 0x0000000900057c02 */ /* 0x020fe20008000f00 */
[----:B------:R-:W-:Y:S01]  /*8d80*/  IMAD.U32 R4, RZ, RZ, UR8 ;  /* 0x00000008ff047e24 */ /* 0x000fe2000f8e00ff */
[----:B---3--:R-:W-:Y:S01]  /*8d90*/  MOV R7, UR7 ;  /* 0x0000000700077c02 */ /* 0x008fe20008000f00 */
[----:B------:R-:W-:Y:S01]  /*8da0*/  IMAD.U32 R6, RZ, RZ, UR6 ;  /* 0x00000006ff067e24 */ /* 0x000fe2000f8e00ff */
[----:B----4-:R-:W-:Y:S01]  /*8db0*/  MOV R11, UR5 ;  /* 0x00000005000b7c02 */ /* 0x010fe20008000f00 */
[----:B------:R-:W-:Y:S02]  /*8dc0*/  IMAD.U32 R10, RZ, RZ, UR4 ;  /* 0x00000004ff0a7e24 */ /* 0x000fe4000f8e00ff */
[----:B------:R-:W-:Y:S07]  /*8dd0*/  LEPC R20, `(.L_x_131) ;  /* 0x000000001014794e */ /* 0x000fee0000000000 */
[----:B-12---:R-:W-:Y:S05]  /*8de0*/  CALL.ABS.NOINC R2 ;  /* 0x0000000002007343 */ /* 0x006fea0003c00000 */
.L_x_131:
[----:B------:R-:W-:Y:S01]  /*8df0*/  ISETP.NE.AND P0, PT, R93, RZ, PT ;  /* 0x000000ff5d00720c */ /* 0x000fe20003f05270 */
[----:B------:R-:W-:Y:S05]  /*8e00*/  WARPSYNC.ALL ;  /* 0x0000000000007948 */ /* 0x000fea0003800000 */
[----:B------:R-:W-:Y:S01]  /*8e10*/  R2UR UR4, R39 ;  /* 0x00000000270472ca */ /* 0x000fe200000e0000 */
[--C-:B---3--:R-:W-:Y:S01]  /*8e20*/  HADD2.F32 R40, -RZ, R48.reuse.H0_H0 ;  /* 0x20000030ff287230 */ /* 0x108fe20000004100 */
[----:B------:R-:W-:Y:S01]  /*8e30*/  R2UR UR5, R99 ;  /* 0x00000000630572ca */ /* 0x000fe200000e0000 */
[----:B------:R-:W-:Y:S01]  /*8e40*/  HADD2.F32 R42, -RZ, R48.H1_H1 ;  /* 0x30000030ff2a7230 */ /* 0x000fe20000004100 */
[----:B------:R-:W-:Y:S01]  /*8e50*/  BSSY.RECONVERGENT B0, `(.L_x_132) ;  /* 0x000008a000007945 */ /* 0x000fe20003800200 */
[--C-:B------:R-:W-:Y:S02]  /*8e60*/  HADD2.F32 R43, -RZ, R49.reuse.H0_H0 ;  /* 0x20000031ff2b7230 */ /* 0x100fe40000004100 */
[----:B------:R-:W-:Y:S02]  /*8e70*/  HADD2.F32 R44, -RZ, R49.H1_H1 ;  /* 0x30000031ff2c7230 */ /* 0x000fe40000004100 */
[--C-:B------:R-:W-:Y:S02]  /*8e80*/  HADD2.F32 R45, -RZ, R50.reuse.H0_H0 ;  /* 0x20000032ff2d7230 */ /* 0x100fe40000004100 */
[----:B--2---:R-:W-:Y:S02]  /*8e90*/  HADD2.F32 R46, -RZ, R50.H1_H1 ;  /* 0x30000032ff2e7230 */ /* 0x004fe40000004100 */
[----:B------:R-:W2:Y:S01]  /*8ea0*/  LDTM.16dp256bit.x8 R4, tmem[UR4+0xc0] ;  /* 0x0000c004000479ee */ /* 0x000ea200081a0000 */
[----:B------:R-:W-:Y:S01]  /*8eb0*/  NOP ;  /* 0x0000000000007918 */ /* 0x000fe20000000000 */
[----:B------:R-:W-:Y:S01]  /*8ec0*/  UIADD3 UR4, UPT, UPT, UR5, 0xb0, URZ ;  /* 0x000000b005047890 */ /* 0x000fe2000fffe0ff */
[--C-:B------:R-:W-:Y:S02]  /*8ed0*/  HADD2.F32 R47, -RZ, R51.reuse.H0_H0 ;  /* 0x20000033ff2f7230 */ /* 0x100fe40000004100 */
[----:B------:R-:W-:Y:S01]  /*8ee0*/  HADD2.F32 R49, -RZ, R51.H1_H1 ;  /* 0x30000033ff317230 */ /* 0x000fe20000004100 */
[----:B------:R-:W-:Y:S01]  /*8ef0*/  UPRMT UR4, UR52, 0x654, UR4 ;  /* 0x0000065434047896 */ /* 0x000fe20008000004 */
[--C-:B----4-:R-:W-:Y:S02]  /*8f00*/  HADD2.F32 R48, -RZ, R56.reuse.H0_H0 ;  /* 0x20000038ff307230 */ /* 0x110fe40000004100 */
[----:B------:R-:W-:Y:S02]  /*8f10*/  HADD2.F32 R51, -RZ, R56.H1_H1 ;  /* 0x30000038ff337230 */ /* 0x000fe40000004100 */
[--C-:B------:R-:W-:Y:S02]  /*8f20*/  HADD2.F32 R50, -RZ, R57.reuse.H0_H0 ;  /* 0x20000039ff327230 */ /* 0x100fe40000004100 */
[----:B-1----:R-:W-:Y:S02]  /*8f30*/  HADD2.F32 R52, -RZ, R57.H1_H1 ;  /* 0x30000039ff347230 */ /* 0x002fe40000004100 */
[----:B--2---:R-:W-:Y:S01]  /*8f40*/  SYNCS.ARRIVE.TRANS64.RED.A1T0 RZ, [UR4], RZ ;  /* 0x000000ffffff79a7 */ /* 0x004fe20008100404 */
[--C-:B------:R-:W-:Y:S02]  /*8f50*/  HADD2.F32 R53, -RZ, R58.reuse.H0_H0 ;  /* 0x2000003aff357230 */ /* 0x100fe40000004100 */
[----:B------:R-:W-:Y:S02]  /*8f60*/  HADD2.F32 R54, -RZ, R58.H1_H1 ;  /* 0x3000003aff367230 */ /* 0x000fe40000004100 */
[--C-:B------:R-:W-:Y:S02]  /*8f70*/  HADD2.F32 R55, -RZ, R59.reuse.H0_H0 ;  /* 0x2000003bff377230 */ /* 0x100fe40000004100 */
[----:B------:R-:W-:Y:S02]  /*8f80*/  HADD2.F32 R56, -RZ, R59.H1_H1 ;  /* 0x3000003bff387230 */ /* 0x000fe40000004100 */
[C---:B------:R-:W-:Y:S01]  /*8f90*/  FMUL R4, R38.reuse, R4 ;  /* 0x0000000426047220 */ /* 0x040fe20000400000 */
[C---:B------:R-:W-:Y:S01]  /*8fa0*/  FMUL R5, R38.reuse, R5 ;  /* 0x0000000526057220 */ /* 0x040fe20000400000 */
[C---:B------:R-:W-:Y:S01]  /*8fb0*/  FMUL R6, R38.reuse, R6 ;  /* 0x0000000626067220 */ /* 0x040fe20000400000 */
[C---:B------:R-:W-:Y:S01]  /*8fc0*/  FMUL R7, R38.reuse, R7 ;  /* 0x0000000726077220 */ /* 0x040fe20000400000 */
[C---:B------:R-:W-:Y:S01]  /*8fd0*/  FFMA R4, R41.reuse, R40, R4 ;  /* 0x0000002829047223 */ /* 0x040fe20000000004 */
[C---:B------:R-:W-:Y:S01]  /*8fe0*/  FFMA R5, R41.reuse, R42, R5 ;  /* 0x0000002a29057223 */ /* 0x040fe20000000005 */
[C---:B------:R-:W-:Y:S01]  /*8ff0*/  FFMA R6, R41.reuse, R43, R6 ;  /* 0x0000002b29067223 */ /* 0x040fe20000000006 */
[----:B------:R-:W-:Y:S01]  /*9000*/  FFMA R7, R41, R44, R7 ;  /* 0x0000002c29077223 */ /* 0x000fe20000000007 */
[C---:B------:R-:W-:Y:S01]  /*9010*/  FMUL R8, R38.reuse, R8 ;  /* 0x0000000826087220 */ /* 0x040fe20000400000 */
[C---:B------:R-:W-:Y:S01]  /*9020*/  FMUL R9, R38.reuse, R9 ;  /* 0x0000000926097220 */ /* 0x040fe20000400000 */
[----:B------:R-:W-:Y:S01]  /*9030*/  F2FP.F16.F32.PACK_AB R104, R5, R4 ;  /* 0x000000040568723e */ /* 0x000fe200000000ff */
[C---:B------:R-:W-:Y:S01]  /*9040*/  FMUL R0, R38.reuse, R10 ;  /* 0x0000000a26007220 */ /* 0x040fe20000400000 */
[----:B------:R-:W-:Y:S01]  /*9050*/  F2FP.F16.F32.PACK_AB R105, R7, R6 ;  /* 0x000000060769723e */ /* 0x000fe200000000ff */
[C---:B------:R-:W-:Y:S01]  /*9060*/  FFMA R8, R41.reuse, R45, R8 ;  /* 0x0000002d29087223 */ /* 0x040fe20000000008 */
[C---:B------:R-:W-:Y:S01]  /*9070*/  FFMA R9, R41.reuse, R46, R9 ;  /* 0x0000002e29097223 */ /* 0x040fe20000000009 */
[----:B------:R-:W-:Y:S01]  /*9080*/  FFMA R0, R41, R47, R0 ;  /* 0x0000002f29007223 */ /* 0x000fe20000000000 */
[C---:B------:R-:W-:Y:S01]  /*9090*/  FMUL R2, R38.reuse, R11 ;  /* 0x0000000b26027220 */ /* 0x040fe20000400000 */
[C---:B------:R-:W-:Y:S01]  /*90a0*/  FMUL R3, R38.reuse, R12 ;  /* 0x0000000c26037220 */ /* 0x040fe20000400000 */
[C---:B------:R-:W-:Y:S01]  /*90b0*/  FMUL R10, R38.reuse, R13 ;  /* 0x0000000d260a7220 */ /* 0x040fe20000400000 */
[----:B------:R-:W-:Y:S01]  /*90c0*/  F2FP.F16.F32.PACK_AB R106, R9, R8 ;  /* 0x00000008096a723e */ /* 0x000fe200000000ff */
[C---:B------:R-:W-:Y:S01]  /*90d0*/  FFMA R2, R41.reuse, R49, R2 ;  /* 0x0000003129027223 */ /* 0x040fe20000000002 */
[C---:B------:R-:W-:Y:S01]  /*90e0*/  FFMA R3, R41.reuse, R48, R3 ;  /* 0x0000003029037223 */ /* 0x040fe20000000003 */
[C---:B------:R-:W-:Y:S01]  /*90f0*/  FFMA R10, R41.reuse, R51, R10 ;  /* 0x00000033290a7223 */ /* 0x040fe2000000000a */
[C---:B------:R-:W-:Y:S01]  /*9100*/  FMUL R11, R38.reuse, R14 ;  /* 0x0000000e260b7220 */ /* 0x040fe20000400000 */
[----:B------:R-:W-:Y:S01]  /*9110*/  FMUL R15, R38, R15 ;  /* 0x0000000f260f7220 */ /* 0x000fe20000400000 */
[----:B------:R-:W-:Y:S01]  /*9120*/  F2FP.F16.F32.PACK_AB R107, R2, R0 ;  /* 0x00000000026b723e */ /* 0x000fe200000000ff */
[----:B------:R-:W-:Y:S01]  /*9130*/  FMUL R12, R38, R16 ;  /* 0x00000010260c7220 */ /* 0x000fe20000400000 */
[----:B------:R-:W-:Y:S01]  /*9140*/  F2FP.F16.F32.PACK_AB R108, R10, R3 ;  /* 0x000000030a6c723e */ /* 0x000fe200000000ff */
[C---:B------:R-:W-:Y:S01]  /*9150*/  FFMA R11, R41.reuse, R50, R11 ;  /* 0x00000032290b7223 */ /* 0x040fe2000000000b */
[C---:B------:R-:W-:Y:S01]  /*9160*/  FFMA R15, R41.reuse, R52, R15 ;  /* 0x00000034290f7223 */ /* 0x040fe2000000000f */
[----:B------:R1:W-:Y:S01]  /*9170*/  STSM.16.M88.4 [R98+0x6400], R104 ;  /* 0x0064006862007844 */ /* 0x0003e20000000200 */
[----:B------:R-:W-:Y:S01]  /*9180*/  FFMA R12, R41, R53, R12 ;  /* 0x00000035290c7223 */ /* 0x000fe2000000000c */
[C---:B------:R-:W-:Y:S01]  /*9190*/  FMUL R13, R38.reuse, R17 ;  /* 0x00000011260d7220 */ /* 0x040fe20000400000 */
[C---:B------:R-:W-:Y:S01]  /*91a0*/  FMUL R14, R38.reuse, R18 ;  /* 0x00000012260e7220 */ /* 0x040fe20000400000 */
[----:B------:R-:W-:Y:S01]  /*91b0*/  F2FP.F16.F32.PACK_AB R109, R15, R11 ;  /* 0x0000000b0f6d723e */ /* 0x000fe200000000ff */
[--C-:B------:R-:W-:Y:S02]  /*91c0*/  HADD2.F32 R57, -RZ, R64.reuse.H0_H0 ;  /* 0x20000040ff397230 */ /* 0x100fe40000004100 */
[C---:B------:R-:W-:Y:S01]  /*91d0*/  FFMA R13, R41.reuse, R54, R13 ;  /* 0x00000036290d7223 */ /* 0x040fe2000000000d */
[----:B------:R-:W-:Y:S01]  /*91e0*/  FFMA R14, R41, R55, R14 ;  /* 0x00000037290e7223 */ /* 0x000fe2000000000e */
[C---:B------:R-:W-:Y:S01]  /*91f0*/  FMUL R19, R38.reuse, R19 ;  /* 0x0000001326137220 */ /* 0x040fe20000400000 */
[----:B------:R-:W-:Y:S02]  /*9200*/  HADD2.F32 R58, -RZ, R64.H1_H1 ;  /* 0x30000040ff3a7230 */ /* 0x000fe40000004100 */
[C---:B------:R-:W-:Y:S01]  /*9210*/  FMUL R16, R38.reuse, R20 ;  /* 0x0000001426107220 */ /* 0x040fe20000400000 */
[----:B------:R-:W-:Y:S01]  /*9220*/  F2FP.F16.F32.PACK_AB R110, R13, R12 ;  /* 0x0000000c0d6e723e */ /* 0x000fe200000000ff */
[C---:B------:R-:W-:Y:S01]  /*9230*/  FFMA R19, R41.reuse, R56, R19 ;  /* 0x0000003829137223 */ /* 0x040fe20000000013 */
[--C-:B------:R-:W-:Y:S02]  /*9240*/  HADD2.F32 R59, -RZ, R65.reuse.H0_H0 ;  /* 0x20000041ff3b7230 */ /* 0x100fe40000004100 */
[----:B------:R-:W-:Y:S01]  /*9250*/  FFMA R16, R41, R57, R16 ;  /* 0x0000003929107223 */ /* 0x000fe20000000010 */
[C---:B------:R-:W-:Y:S01]  /*9260*/  FMUL R17, R38.reuse, R21 ;  /* 0x0000001526117220 */ /* 0x040fe20000400000 */
[----:B------:R-:W-:Y:S01]  /*9270*/  HADD2.F32 R60, -RZ, R65.H1_H1 ;  /* 0x30000041ff3c7230 */ /* 0x000fe20000004100 */
[----:B------:R-:W-:Y:S01]  /*9280*/  F2FP.F16.F32.PACK_AB R111, R19, R14 ;  /* 0x0000000e136f723e */ /* 0x000fe200000000ff */
[C---:B------:R-:W-:Y:S01]  /*9290*/  FMUL R18, R38.reuse, R22 ;  /* 0x0000001626127220 */ /* 0x040fe20000400000 */
[C---:B------:R-:W-:Y:S01]  /*92a0*/  FFMA R17, R41.reuse, R58, R17 ;  /* 0x0000003a29117223 */ /* 0x040fe20000000011 */
[--C-:B------:R-:W-:Y:S02]  /*92b0*/  HADD2.F32 R61, -RZ, R66.reuse.H0_H0 ;  /* 0x20000042ff3d7230 */ /* 0x100fe40000004100 */
[C---:B------:R-:W-:Y:S01]  /*92c0*/  FMUL R23, R38.reuse, R23 ;  /* 0x0000001726177220 */ /* 0x040fe20000400000 */
[----:B------:R1:W-:Y:S01]  /*92d0*/  STSM.16.M88.4 [R97+0x6400], R108 ;  /* 0x0064006c61007844 */ /* 0x0003e20000000200 */
[----:B------:R-:W-:Y:S01]  /*92e0*/  FFMA R18, R41, R59, R18 ;  /* 0x0000003b29127223 */ /* 0x000fe20000000012 */
[----:B------:R-:W-:Y:S01]  /*92f0*/  F2FP.F16.F32.PACK_AB R112, R17, R16 ;  /* 0x000000101170723e */ /* 0x000fe200000000ff */
[----:B------:R-:W-:Y:S01]  /*9300*/  FFMA R23, R41, R60, R23 ;  /* 0x0000003c29177223 */ /* 0x000fe20000000017 */
[----:B------:R-:W-:Y:S02]  /*9310*/  HADD2.F32 R62, -RZ, R66.H1_H1 ;  /* 0x30000042ff3e7230 */ /* 0x000fe40000004100 */
[C---:B------:R-:W-:Y:S01]  /*9320*/  FMUL R20, R38.reuse, R24 ;  /* 0x0000001826147220 */ /* 0x040fe20000400000 */
[--C-:B------:R-:W-:Y:S02]  /*9330*/  HADD2.F32 R63, -RZ, R67.reuse.H0_H0 ;  /* 0x20000043ff3f7230 */ /* 0x100fe40000004100 */
[C---:B------:R-:W-:Y:S01]  /*9340*/  FMUL R21, R38.reuse, R25 ;  /* 0x0000001926157220 */ /* 0x040fe20000400000 */
[----:B------:R-:W-:Y:S01]  /*9350*/  F2FP.F16.F32.PACK_AB R113, R23, R18 ;  /* 0x000000121771723e */ /* 0x000fe200000000ff */
[C---:B------:R-:W-:Y:S01]  /*9360*/  FFMA R20, R41.reuse, R61, R20 ;  /* 0x0000003d29147223 */ /* 0x040fe20000000014 */
[----:B------:R-:W-:Y:S02]  /*9370*/  HADD2.F32 R64, -RZ, R67.H1_H1 ;  /* 0x30000043ff407230 */ /* 0x000fe40000004100 */
[C---:B------:R-:W-:Y:S01]  /*9380*/  FFMA R21, R41.reuse, R62, R21 ;  /* 0x0000003e29157223 */ /* 0x040fe20000000015 */
[C---:B------:R-:W-:Y:S01]  /*9390*/  FMUL R22, R38.reuse, R26 ;  /* 0x0000001a26167220 */ /* 0x040fe20000400000 */
[--C-:B------:R-:W-:Y:S02]  /*93a0*/  HADD2.F32 R65, -RZ, R72.reuse.H0_H0 ;  /* 0x20000048ff417230 */ /* 0x100fe40000004100 */
[C---:B------:R-:W-:Y:S01]  /*93b0*/  FMUL R27, R38.reuse, R27 ;  /* 0x0000001b261b7220 */ /* 0x040fe20000400000 */
[----:B------:R-:W-:Y:S02]  /*93c0*/  HADD2.F32 R66, -RZ, R72.H1_H1 ;  /* 0x30000048ff427230 */ /* 0x000fe40000004100 */
[C---:B------:R-:W-:Y:S01]  /*93d0*/  FMUL R24, R38.reuse, R28 ;  /* 0x0000001c26187220 */ /* 0x040fe20000400000 */
[--C-:B------:R-:W-:Y:S02]  /*93e0*/  HADD2.F32 R67, -RZ, R73.reuse.H0_H0 ;  /* 0x20000049ff437230 */ /* 0x100fe40000004100 */
[C---:B------:R-:W-:Y:S01]  /*93f0*/  FMUL R25, R38.reuse, R29 ;  /* 0x0000001d26197220 */ /* 0x040fe20000400000 */
[C---:B------:R-:W-:Y:S01]  /*9400*/  FFMA R22, R41.reuse, R63, R22 ;  /* 0x0000003f29167223 */ /* 0x040fe20000000016 */
[----:B------:R-:W-:Y:S02]  /*9410*/  HADD2.F32 R68, -RZ, R73.H1_H1 ;  /* 0x30000049ff447230 */ /* 0x000fe40000004100 */
[C---:B------:R-:W-:Y:S01]  /*9420*/  FMUL R26, R38.reuse, R30 ;  /* 0x0000001e261a7220 */ /* 0x040fe20000400000 */
[C---:B------:R-:W-:Y:S01]  /*9430*/  FFMA R27, R41.reuse, R64, R27 ;  /* 0x00000040291b7223 */ /* 0x040fe2000000001b */
        /* <DEDUP_REMOVED lines=43> */
.L_x_133:
[----:B------:R-:W-:Y:S05]  /*96f0*/  BSYNC.RECONVERGENT B0 ;  /* 0x0000000000007941 */ /* 0x000fea0003800200 */
.L_x_132:
[----:B------:R-:W-:Y:S01]  /*9700*/  BAR.SYNC.DEFER_BLOCKING 0x1, 0x80 ;  /* 0x0042000000007b1d */ /* 0x000fe20000010000 */
[----:B------:R-:W-:Y:S01]  /*9710*/  UISETP.NE.AND UP0, UPT, UR47, -0x4, UPT ;  /* 0xfffffffc2f00788c */ /* 0x000fe2000bf05270 */
[----:B------:R-:W-:Y:S08]  /*9720*/  IADD3 R0, PT, PT, R36, 0x1, RZ ;  /* 0x0000000124007810 */ /* 0x000ff00007ffe0ff */
[----:B------:R-:W-:Y:S05]  /*9730*/  BRA.U !UP0, `(.L_x_134) ;  /* 0x0000000108287547 */ /* 0x000fea000b800000 */
[----:B------:R-:W-:Y:S01]  /*9740*/  ISETP.NE.AND P0, PT, R96, RZ, PT ;  /* 0x000000ff6000720c */ /* 0x000fe20003f05270 */
[----:B------:R-:W-:Y:S01]  /*9750*/  IMAD.U32 R3, RZ, RZ, UR46 ;  /* 0x0000002eff037e24 */ /* 0x000fe2000f8e00ff */
[----:B------:R-:W-:Y:S01]  /*9760*/  UIADD3 UR4, UPT, UPT, UR46, 0x1, URZ ;  /* 0x000000012e047890 */ /* 0x000fe2000fffe0ff */
[----:B------:R-:W-:Y:S03]  /*9770*/  IMAD.U32 R2, RZ, RZ, UR52 ;  /* 0x00000034ff027e24 */ /* 0x000fe6000f8e00ff */
[----:B------:R-:W-:Y:S04]  /*9780*/  UISETP.NE.AND UP0, UPT, UR4, 0x4, UPT ;  /* 0x000000040400788c */ /* 0x000fe8000bf05270 */
[----:B------:R-:W-:Y:S03]  /*9790*/  USEL UR46, UR4, URZ, UP0 ;  /* 0x000000ff042e7287 */ /* 0x000fe60008000000 */
[----:B------:R-:W-:Y:S05]  /*97a0*/  @P0 LEA R3, R3, UR44, 0x3 ;  /* 0x0000002c03030c11 */ /* 0x000fea000f8e18ff */
[----:B------:R-:W-:Y:S05]  /*97b0*/  @P0 VIADD R3, R3, 0x40 ;  /* 0x0000004003030836 */ /* 0x000fea0000000000 */
[----:B------:R-:W-:Y:S04]  /*97c0*/  @P0 PRMT R2, R2, 0x654, R3 ;  /* 0x0000065402020816 */ /* 0x000fe80000000003 */
[----:B------:R2:W-:Y:S03]  /*97d0*/  @P0 SYNCS.ARRIVE.TRANS64.RED.A1T0 RZ, [R2+URZ], RZ ;  /* 0x000000ff02ff09a7 */ /* 0x0005e600081004ff */
.L_x_134:
[----:B------:R-:W-:Y:S01]  /*97e0*/  R2UR UR4, R83 ;  /* 0x00000000530472ca */ /* 0x000fe200000e0000 */
[----:B------:R-:W-:Y:S01]  /*97f0*/  UISETP.NE.AND UP0, UPT, UR62, URZ, UPT ;  /* 0x000000ff3e00728c */ /* 0x000fe2000bf05270 */
[----:B------:R-:W-:Y:S01]  /*9800*/  ISETP.NE.AND P0, PT, R87, 0x2, PT ;  /* 0x000000025700780c */ /* 0x000fe20003f05270 */
[----:B------:R-:W-:Y:S01]  /*9810*/  UIADD3 UR16, UPT, UPT, UR38, UR63, URZ ;  /* 0x0000003f26107290 */ /* 0x000fe2000fffe0ff */
[----:B------:R-:W-:Y:S01]  /*9820*/  ISETP.NE.AND P1, PT, R0, 0x4, PT ;  /* 0x000000040000780c */ /* 0x000fe20003f25270 */
[----:B------:R-:W-:Y:S01]  /*9830*/  UIADD3 UR47, UPT, UPT, UR47, 0x4, URZ ;  /* 0x000000042f2f7890 */ /* 0x000fe2000fffe0ff */
[----:B------:R-:W-:Y:S01]  /*9840*/  SEL R3, RZ, 0x1, P0 ;  /* 0x00000001ff037807 */ /* 0x000fe20000000000 */
[----:B------:R-:W-:Y:S01]  /*9850*/  UMOV UR36, UR61 ;  /* 0x0000003d00247c82 */ /* 0x000fe20008000000 */
[----:B--2---:R-:W-:Y:S02]  /*9860*/  SEL R2, RZ, 0x1, P1 ;  /* 0x00000001ff027807 */ /* 0x004fe40000800000 */
[----:B------:R-:W-:Y:S02]  /*9870*/  LOP3.LUT R88, R88, R3, RZ, 0x3c, !PT ;  /* 0x0000000358587212 */ /* 0x000fe400078e3cff */
[----:B------:R-:W-:Y:S01]  /*9880*/  LOP3.LUT R89, R89, R2, RZ, 0x3c, !PT ;  /* 0x0000000259597212 */ /* 0x000fe200078e3cff */
[----:B------:R-:W-:Y:S01]  /*9890*/  UIADD3 UR20, UPT, UPT, UR37, UR4, URZ ;  /* 0x0000000425147290 */ /* 0x000fe2000fffe0ff */
[----:B------:R-:W-:Y:S02]  /*98a0*/  SEL R87, R87, RZ, P0 ;  /* 0x000000ff57577207 */ /* 0x000fe40000000000 */
[----:B------:R-:W-:Y:S01]  /*98b0*/  SEL R36, R0, RZ, P1 ;  /* 0x000000ff00247207 */ /* 0x000fe20000800000 */
[----:B------:R-:W-:Y:S08]  /*98c0*/  BRA.U UP0, `(.L_x_135) ;  /* 0xffffffbd00907547 */ /* 0x000ff0000b83ffff */
[----:B------:R-:W-:-:S13]  /*98d0*/  R2UR UR4, R84 ;  /* 0x00000000540472ca */ /* 0x000fda00000e0000 */
[----:B------:R-:W-:-:S09]  /*98e0*/  UISETP.NE.AND UP0, UPT, UR4, URZ, UPT ;  /* 0x000000ff0400728c */ /* 0x000fd2000bf05270 */
[----:B------:R-:W-:Y:S05]  /*98f0*/  BRA.U !UP0, `(.L_x_136) ;  /* 0x0000000108487547 */ /* 0x000fea000b800000 */
[----:B------:R-:W2:Y:S02]  /*9900*/  LDCU.64 UR4, c[0x0][0x890] ;  /* 0x00011200ff0477ac */ /* 0x000ea40008000a00 */
[----:B--2---:R-:W-:-:S04]  /*9910*/  UISETP.NE.U32.AND UP0, UPT, UR4, URZ, UPT ;  /* 0x000000ff0400728c */ /* 0x004fc8000bf05070 */
[----:B------:R-:W-:-:S09]  /*9920*/  UISETP.NE.AND.EX UP0, UPT, UR5, URZ, UPT, UP0 ;  /* 0x000000ff0500728c */ /* 0x000fd2000bf05300 */
[----:B------:R-:W-:Y:S05]  /*9930*/  BRA.U UP0, `(.L_x_137) ;  /* 0x00000001000c7547 */ /* 0x000fea000b800000 */
[----:B------:R-:W-:-:S13]  /*9940*/  FSETP.NEU.AND P0, PT, R41, RZ, PT ;  /* 0x000000ff2900720b */ /* 0x000fda0003f0d000 */
[----:B------:R-:W-:Y:S05]  /*9950*/  @!P0 EXIT ;  /* 0x000000000000894d */ /* 0x000fea0003800000 */
[----:B------:R-:W-:Y:S05]  /*9960*/  BRA `(.L_x_136) ;  /* 0x00000000002c7947 */ /* 0x000fea0003800000 */
.L_x_137:
[----:B------:R-:W-:Y:S01]  /*9970*/  ISETP.NE.AND P0, PT, R86, RZ, PT ;  /* 0x000000ff5600720c */ /* 0x000fe20003f05270 */
[----:B------:R-:W-:-:S12]  /*9980*/  BSSY.RECONVERGENT B0, `(.L_x_136) ;  /* 0x0000009000007945 */ /* 0x000fd80003800200 */
[----:B------:R-:W-:Y:S05]  /*9990*/  @P0 BRA `(.L_x_138) ;  /* 0x0000000000140947 */ /* 0x000fea0003800000 */
[----:B------:R-:W2:Y:S02]  /*99a0*/  LDCU.64 UR4, c[0x0][0x888] ;  /* 0x00011100ff0477ac */ /* 0x000ea40008000a00 */
[----:B--2---:R-:W-:-:S04]  /*99b0*/  ISETP.NE.U32.AND P0, PT, RZ, UR4, PT ;  /* 0x00000004ff007c0c */ /* 0x004fc8000bf05070 */
[----:B------:R-:W-:-:S13]  /*99c0*/  ISETP.NE.AND.EX P0, PT, RZ, UR5, PT, P0 ;  /* 0x00000005ff007c0c */ /* 0x000fda000bf05300 */
[----:B------:R-:W-:Y:S05]  /*99d0*/  @!P0 EXIT ;  /* 0x000000000000894d */ /* 0x000fea0003800000 */
[----:B------:R-:W-:Y:S05]  /*99e0*/  BRA `(.L_x_139) ;  /* 0x0000000000087947 */ /* 0x000fea0003800000 */
.L_x_138:
[----:B------:R-:W-:-:S13]  /*99f0*/  FSETP.NEU.AND P0, PT, R41, RZ, PT ;  /* 0x000000ff2900720b */ /* 0x000fda0003f0d000 */
[----:B------:R-:W-:Y:S05]  /*9a00*/  @!P0 EXIT ;  /* 0x000000000000894d */ /* 0x000fea0003800000 */
.L_x_139:
[----:B------:R-:W-:Y:S05]  /*9a10*/  BSYNC.RECONVERGENT B0 ;  /* 0x0000000000007941 */ /* 0x000fea0003800200 */
.L_x_136:
[----:B------:R-:W-:Y:S01]  /*9a20*/  ULEA UR4, UR46, UR44, 0x3 ;  /* 0x0000002c2e047291 */ /* 0x000fe2000f8e18ff */
[----:B------:R-:W-:-:S04]  /*9a30*/  DEPBAR.LE SB0, 0x0 ;  /* 0x000080000000791a */ /* 0x000fc80000000000 */
[----:B------:R-:W-:-:S04]  /*9a40*/  UIADD3 UR4, UPT, UPT, UR4, 0x40, URZ ;  /* 0x0000004004047890 */ /* 0x000fc8000fffe0ff */
[----:B------:R-:W-:-:S09]  /*9a50*/  UPRMT UR4, UR52, 0x654, UR4 ;  /* 0x0000065434047896 */ /* 0x000fd20008000004 */
[----:B------:R-:W-:Y:S01]  /*9a60*/  SYNCS.ARRIVE.TRANS64.RED.A1T0 RZ, [UR4], RZ ;  /* 0x000000ffffff79a7 */ /* 0x000fe20008100404 */
[----:B------:R-:W-:Y:S05]  /*9a70*/  EXIT ;  /* 0x000000000000794d */ /* 0x000fea0003800000 */
.L_x_24:
[----:B--2---:R2:W3:Y:S02]  /*9a80*/  SYNCS.PHASECHK.TRANS64.TRYWAIT P0, [R3+URZ+0xe0], R2 ;  /* 0x0000e002030075a7 */ /* 0x0044e400080011ff */
[----:B---3--:R-:W-:Y:S05]  /*9a90*/  @!P0 NANOSLEEP.SYNCS 0x989680 ;  /* 0x009896800000895d */ /* 0x008fea0003900000 */
[----:B------:R-:W3:Y:S02]  /*9aa0*/  @!P0 SYNCS.PHASECHK.TRANS64 P0, [R3+URZ+0xe0], R2 ;  /* 0x0000e002030085a7 */ /* 0x000ee400080010ff */
[----:B---3--:R-:W-:Y:S05]  /*9ab0*/  @!P0 BRA `(.L_x_24) ;  /* 0xfffffffc00f08947 */ /* 0x008fea000383ffff */
[----:B------:R-:W-:Y:S05]  /*9ac0*/  BRA `(.L_x_140) ;  /* 0xffffff7c00e87947 */ /* 0x000fea000383ffff */
.L_x_27:
[----:B-1----:R-:W-:-:S07]  /*9ad0*/  MOV R0, UR33 ;  /* 0x0000002100007c02 */ /* 0x002fce0008000f00 */
.L_x_141:
[----:B-1----:R1:W2:Y:S02]  /*9ae0*/  SYNCS.PHASECHK.TRANS64.TRYWAIT P0, [R0+URZ+0x10], R3 ;  /* 0x00001003000075a7 */ /* 0x0022a400080011ff */
[----:B--2---:R-:W-:Y:S05]  /*9af0*/  @!P0 NANOSLEEP.SYNCS 0x989680 ;  /* 0x009896800000895d */ /* 0x004fea0003900000 */
[----:B------:R-:W2:Y:S02]  /*9b00*/  @!P0 SYNCS.PHASECHK.TRANS64 P0, [R0+URZ+0x10], R3 ;  /* 0x00001003000085a7 */ /* 0x000ea400080010ff */
[----:B--2---:R-:W-:Y:S05]  /*9b10*/  @!P0 BRA `(.L_x_141) ;  /* 0xfffffffc00f08947 */ /* 0x004fea000383ffff */
[----:B------:R-:W-:Y:S05]  /*9b20*/  BRA `(.L_x_26) ;  /* 0xffffff8000347947 */ /* 0x000fea000383ffff */
.L_x_36:
[----:B-1----:R-:W-:-:S07]  /*9b30*/  MOV R0, UR33 ;  /* 0x0000002100007c02 */ /* 0x002fce0008000f00 */
.L_x_142:
[----:B-1----:R1:W2:Y:S02]  /*9b40*/  SYNCS.PHASECHK.TRANS64.TRYWAIT P0, [R0+URZ+0x10], R3 ;  /* 0x00001003000075a7 */ /* 0x0022a400080011ff */
[----:B--2---:R-:W-:Y:S05]  /*9b50*/  @!P0 NANOSLEEP.SYNCS 0x989680 ;  /* 0x009896800000895d */ /* 0x004fea0003900000 */
[----:B------:R-:W2:Y:S02]  /*9b60*/  @!P0 SYNCS.PHASECHK.TRANS64 P0, [R0+URZ+0x10], R3 ;  /* 0x00001003000085a7 */ /* 0x000ea400080010ff */
[----:B--2---:R-:W-:Y:S05]  /*9b70*/  @!P0 BRA `(.L_x_142) ;  /* 0xfffffffc00f08947 */ /* 0x004fea000383ffff */
[----:B------:R-:W-:Y:S05]  /*9b80*/  BRA `(.L_x_35) ;  /* 0xffffff8400407947 */ /* 0x000fea000383ffff */
.L_x_43:
[----:B-1----:R1:W4:Y:S02]  /*9b90*/  SYNCS.PHASECHK.TRANS64.TRYWAIT P0, [R3+URZ+0x70], R0 ;  /* 0x00007000030075a7 */ /* 0x00232400080011ff */
[----:B----4-:R-:W-:Y:S05]  /*9ba0*/  @!P0 NANOSLEEP.SYNCS 0x989680 ;  /* 0x009896800000895d */ /* 0x010fea0003900000 */
[----:B------:R-:W4:Y:S02]  /*9bb0*/  @!P0 SYNCS.PHASECHK.TRANS64 P0, [R3+URZ+0x70], R0 ;  /* 0x00007000030085a7 */ /* 0x000f2400080010ff */
[----:B----4-:R-:W-:Y:S05]  /*9bc0*/  @!P0 BRA `(.L_x_43) ;  /* 0xfffffffc00f08947 */ /* 0x010fea000383ffff */
[----:B------:R-:W-:Y:S05]  /*9bd0*/  BRA `(.L_x_143) ;  /* 0xffffff88002c7947 */ /* 0x000fea000383ffff */
.L_x_47:
[----:B-1----:R-:W-:-:S07]  /*9be0*/  MOV R0, UR4 ;  /* 0x0000000400007c02 */ /* 0x002fce0008000f00 */
.L_x_144:
[----:B-1----:R1:W2:Y:S02]  /*9bf0*/  SYNCS.PHASECHK.TRANS64.TRYWAIT P0, [R0+URZ], R3 ;  /* 0x00000003000075a7 */ /* 0x0022a400080011ff */
[----:B--2---:R-:W-:Y:S05]  /*9c00*/  @!P0 NANOSLEEP.SYNCS 0x989680 ;  /* 0x009896800000895d */ /* 0x004fea0003900000 */
[----:B------:R-:W2:Y:S02]  /*9c10*/  @!P0 SYNCS.PHASECHK.TRANS64 P0, [R0+URZ], R3 ;  /* 0x00000003000085a7 */ /* 0x000ea400080010ff */
[----:B--2---:R-:W-:Y:S05]  /*9c20*/  @!P0 BRA `(.L_x_144) ;  /* 0xfffffffc00f08947 */ /* 0x004fea000383ffff */
[----:B------:R-:W-:Y:S05]  /*9c30*/  BRA `(.L_x_145) ;  /* 0xffffff8c00d47947 */ /* 0x000fea000383ffff */
.L_x_50:
[----:B--2---:R2:W3:Y:S02]  /*9c40*/  SYNCS.PHASECHK.TRANS64.TRYWAIT P0, [R2+URZ+0xd0], R5 ;  /* 0x0000d005020075a7 */ /* 0x0044e400080011ff */
[----:B---3--:R-:W-:Y:S05]  /*9c50*/  @!P0 NANOSLEEP.SYNCS 0x989680 ;  /* 0x009896800000895d */ /* 0x008fea0003900000 */
[----:B------:R-:W3:Y:S02]  /*9c60*/  @!P0 SYNCS.PHASECHK.TRANS64 P0, [R2+URZ+0xd0], R5 ;  /* 0x0000d005020085a7 */ /* 0x000ee400080010ff */
[----:B---3--:R-:W-:Y:S05]  /*9c70*/  @!P0 BRA `(.L_x_50) ;  /* 0xfffffffc00f08947 */ /* 0x008fea000383ffff */
[----:B------:R-:W-:Y:S05]  /*9c80*/  BRA `(.L_x_146) ;  /* 0xffffff9000307947 */ /* 0x000fea000383ffff */
.L_x_51:
[----:B------:R-:W-:-:S07]  /*9c90*/  MOV R2, UR4 ;  /* 0x0000000400027c02 */ /* 0x000fce0008000f00 */
.L_x_147:
[----:B--2---:R2:W3:Y:S02]  /*9ca0*/  SYNCS.PHASECHK.TRANS64.TRYWAIT P0, [R2+URZ+0x80], R5 ;  /* 0x00008005020075a7 */ /* 0x0044e400080011ff */
[----:B---3--:R-:W-:Y:S05]  /*9cb0*/  @!P0 NANOSLEEP.SYNCS 0x989680 ;  /* 0x009896800000895d */ /* 0x008fea0003900000 */
[----:B------:R-:W3:Y:S02]  /*9cc0*/  @!P0 SYNCS.PHASECHK.TRANS64 P0, [R2+URZ+0x80], R5 ;  /* 0x00008005020085a7 */ /* 0x000ee400080010ff */
[----:B---3--:R-:W-:Y:S05]  /*9cd0*/  @!P0 BRA `(.L_x_147) ;  /* 0xfffffffc00f08947 */ /* 0x008fea000383ffff */
[----:B------:R-:W-:Y:S05]  /*9ce0*/  BRA `(.L_x_148) ;  /* 0xffffff9000407947 */ /* 0x000fea000383ffff */
.L_x_52:
[----:B--2---:R2:W3:Y:S02]  /*9cf0*/  SYNCS.PHASECHK.TRANS64.TRYWAIT P1, [R2+URZ+0x70], R5 ;  /* 0x00007005020075a7 */ /* 0x0044e400080211ff */
[----:B---3--:R-:W-:Y:S05]  /*9d00*/  @!P1 NANOSLEEP.SYNCS 0x989680 ;  /* 0x009896800000995d */ /* 0x008fea0003900000 */
[----:B------:R-:W3:Y:S02]  /*9d10*/  @!P1 SYNCS.PHASECHK.TRANS64 P1, [R2+URZ+0x70], R5 ;  /* 0x00007005020095a7 */ /* 0x000ee400080210ff */
[----:B---3--:R-:W-:Y:S05]  /*9d20*/  @!P1 BRA `(.L_x_52) ;  /* 0xfffffffc00f09947 */ /* 0x008fea000383ffff */
[----:B------:R-:W-:Y:S05]  /*9d30*/  BRA `(.L_x_149) ;  /* 0xffffff9000707947 */ /* 0x000fea000383ffff */
.L_x_55:
[----:B------:R-:W-:-:S07]  /*9d40*/  MOV R0, UR4 ;  /* 0x0000000400007c02 */ /* 0x000fce0008000f00 */
.L_x_150:
[----:B--2---:R2:W3:Y:S02]  /*9d50*/  SYNCS.PHASECHK.TRANS64.TRYWAIT P0, [R0+URZ+0x80], R3 ;  /* 0x00008003000075a7 */ /* 0x0044e400080011ff */
[----:B---3--:R-:W-:Y:S05]  /*9d60*/  @!P0 NANOSLEEP.SYNCS 0x989680 ;  /* 0x009896800000895d */ /* 0x008fea0003900000 */
[----:B------:R-:W3:Y:S02]  /*9d70*/  @!P0 SYNCS.PHASECHK.TRANS64 P0, [R0+URZ+0x80], R3 ;  /* 0x00008003000085a7 */ /* 0x000ee400080010ff */
[----:B---3--:R-:W-:Y:S05]  /*9d80*/  @!P0 BRA `(.L_x_150) ;  /* 0xfffffffc00f08947 */ /* 0x008fea000383ffff */
[----:B------:R-:W-:Y:S05]  /*9d90*/  BRA `(.L_x_54) ;  /* 0xffffff9000c47947 */ /* 0x000fea000383ffff */
.L_x_62:
[----:B-1----:R1:W2:Y:S02]  /*9da0*/  SYNCS.PHASECHK.TRANS64.TRYWAIT P1, [R0+URZ+0x70], R5 ;  /* 0x00007005000075a7 */ /* 0x0022a400080211ff */
[----:B--2---:R-:W-:Y:S05]  /*9db0*/  @!P1 NANOSLEEP.SYNCS 0x989680 ;  /* 0x009896800000995d */ /* 0x004fea0003900000 */
[----:B------:R-:W2:Y:S02]  /*9dc0*/  @!P1 SYNCS.PHASECHK.TRANS64 P1, [R0+URZ+0x70], R5 ;  /* 0x00007005000095a7 */ /* 0x000ea400080210ff */
[----:B--2---:R-:W-:Y:S05]  /*9dd0*/  @!P1 BRA `(.L_x_62) ;  /* 0xfffffffc00f09947 */ /* 0x004fea000383ffff */
[----:B------:R-:W-:Y:S05]  /*9de0*/  BRA `(.L_x_151) ;  /* 0xffffff9800587947 */ /* 0x000fea000383ffff */
.L_x_63:
[----:B------:R-:W-:-:S07]  /*9df0*/  MOV R3, UR46 ;  /* 0x0000002e00037c02 */ /* 0x000fce0008000f00 */
.L_x_152:
[----:B-1----:R1:W2:Y:S02]  /*9e00*/  SYNCS.PHASECHK.TRANS64.TRYWAIT P0, [R3+URZ+0xb0], R0 ;  /* 0x0000b000030075a7 */ /* 0x0022a400080011ff */
[----:B--2---:R-:W-:Y:S05]  /*9e10*/  @!P0 NANOSLEEP.SYNCS 0x989680 ;  /* 0x009896800000895d */ /* 0x004fea0003900000 */
[----:B------:R-:W2:Y:S02]  /*9e20*/  @!P0 SYNCS.PHASECHK.TRANS64 P0, [R3+URZ+0xb0], R0 ;  /* 0x0000b000030085a7 */ /* 0x000ea400080010ff */
[----:B--2---:R-:W-:Y:S05]  /*9e30*/  @!P0 BRA `(.L_x_152) ;  /* 0xfffffffc00f08947 */ /* 0x004fea000383ffff */
[----:B------:R-:W-:Y:S05]  /*9e40*/  BRA `(.L_x_153) ;  /* 0xffffff9800a87947 */ /* 0x000fea000383ffff */
.L_x_66:
[----:B------:R-:W-:Y:S07]  /*9e50*/  MOV R0, UR7 ;  /* 0x0000000700007c02 */ /* 0x000fee0008000f00 */
.L_x_154:
[----:B-1----:R1:W2:Y:S02]  /*9e60*/  SYNCS.PHASECHK.TRANS64.TRYWAIT P0, [R0+URZ], R3 ;  /* 0x00000003000075a7 */ /* 0x0022a400080011ff */
[----:B--2---:R-:W-:Y:S05]  /*9e70*/  @!P0 NANOSLEEP.SYNCS 0x989680 ;  /* 0x009896800000895d */ /* 0x004fea0003900000 */
[----:B------:R-:W2:Y:S02]  /*9e80*/  @!P0 SYNCS.PHASECHK.TRANS64 P0, [R0+URZ], R3 ;  /* 0x00000003000085a7 */ /* 0x000ea400080010ff */
[----:B--2---:R-:W-:Y:S05]  /*9e90*/  @!P0 BRA `(.L_x_154) ;  /* 0xfffffffc00f08947 */ /* 0x004fea000383ffff */
[----:B------:R-:W-:Y:S05]  /*9ea0*/  BRA `(.L_x_65) ;  /* 0xffffff9800c47947 */ /* 0x000fea000383ffff */
.L_x_69:
[----:B------:R-:W-:-:S07]  /*9eb0*/  MOV R0, UR4 ;  /* 0x0000000400007c02 */ /* 0x000fce0008000f00 */
.L_x_155:
[----:B--2---:R2:W4:Y:S02]  /*9ec0*/  SYNCS.PHASECHK.TRANS64.TRYWAIT P0, [R0+URZ], R3 ;  /* 0x00000003000075a7 */ /* 0x00452400080011ff */
[----:B----4-:R-:W-:Y:S05]  /*9ed0*/  @!P0 NANOSLEEP.SYNCS 0x989680 ;  /* 0x009896800000895d */ /* 0x010fea0003900000 */
[----:B------:R-:W4:Y:S02]  /*9ee0*/  @!P0 SYNCS.PHASECHK.TRANS64 P0, [R0+URZ], R3 ;  /* 0x00000003000085a7 */ /* 0x000f2400080010ff */
[----:B----4-:R-:W-:Y:S05]  /*9ef0*/  @!P0 BRA `(.L_x_155) ;  /* 0xfffffffc00f08947 */ /* 0x010fea000383ffff */
[----:B------:R-:W-:Y:S05]  /*9f00*/  BRA `(.L_x_156) ;  /* 0xffffff9c00f07947 */ /* 0x000fea000383ffff */
.L_x_70:
[----:B------:R-:W-:-:S07]  /*9f10*/  MOV R0, UR5 ;  /* 0x0000000500007c02 */ /* 0x000fce0008000f00 */
.L_x_157:
[----:B-1----:R1:W2:Y:S02]  /*9f20*/  SYNCS.PHASECHK.TRANS64.TRYWAIT P0, [R0+URZ], R3 ;  /* 0x00000003000075a7 */ /* 0x0022a400080011ff */
[----:B--2---:R-:W-:Y:S05]  /*9f30*/  @!P0 NANOSLEEP.SYNCS 0x989680 ;  /* 0x009896800000895d */ /* 0x004fea0003900000 */
[----:B------:R-:W2:Y:S02]  /*9f40*/  @!P0 SYNCS.PHASECHK.TRANS64 P0, [R0+URZ], R3 ;  /* 0x00000003000085a7 */ /* 0x000ea400080010ff */
[----:B--2---:R-:W-:Y:S05]  /*9f50*/  @!P0 BRA `(.L_x_157) ;  /* 0xfffffffc00f08947 */ /* 0x004fea000383ffff */
[----:B------:R-:W-:Y:S05]  /*9f60*/  BRA `(.L_x_158) ;  /* 0xffffff9c00fc7947 */ /* 0x000fea000383ffff */
.L_x_71:
[----:B------:R-:W-:-:S07]  /*9f70*/  MOV R0, UR5 ;  /* 0x0000000500007c02 */ /* 0x000fce0008000f00 */
.L_x_159:
[----:B-1----:R1:W2:Y:S02]  /*9f80*/  SYNCS.PHASECHK.TRANS64.TRYWAIT P0, [R0+URZ], R3 ;  /* 0x00000003000075a7 */ /* 0x0022a400080011ff */
[----:B--2---:R-:W-:Y:S05]  /*9f90*/  @!P0 NANOSLEEP.SYNCS 0x989680 ;  /* 0x009896800000895d */ /* 0x004fea0003900000 */
[----:B------:R-:W2:Y:S02]  /*9fa0*/  @!P0 SYNCS.PHASECHK.TRANS64 P0, [R0+URZ], R3 ;  /* 0x00000003000085a7 */ /* 0x000ea400080010ff */
[----:B--2---:R-:W-:Y:S05]  /*9fb0*/  @!P0 BRA `(.L_x_159) ;  /* 0xfffffffc00f08947 */ /* 0x004fea000383ffff */
[----:B------:R-:W-:Y:S05]  /*9fc0*/  BRA `(.L_x_160) ;  /* 0xffffffa000087947 */ /* 0x000fea000383ffff */
.L_x_72:
[----:B------:R-:W-:-:S07]  /*9fd0*/  MOV R0, UR4 ;  /* 0x0000000400007c02 */ /* 0x000fce0008000f00 */
.L_x_161:
[----:B-1----:R1:W2:Y:S02]  /*9fe0*/  SYNCS.PHASECHK.TRANS64.TRYWAIT P0, [R0+URZ], R3 ;  /* 0x00000003000075a7 */ /* 0x0022a400080011ff */
[----:B--2---:R-:W-:Y:S05]  /*9ff0*/  @!P0 NANOSLEEP.SYNCS 0x989680 ;  /* 0x009896800000895d */ /* 0x004fea0003900000 */
[----:B------:R-:W2:Y:S02]  /*a000*/  @!P0 SYNCS.PHASECHK.TRANS64 P0, [R0+URZ], R3 ;  /* 0x00000003000085a7 */ /* 0x000ea400080010ff */
[----:B--2---:R-:W-:Y:S05]  /*a010*/  @!P0 BRA `(.L_x_161) ;  /* 0xfffffffc00f08947 */ /* 0x004fea000383ffff */
[----:B------:R-:W-:Y:S05]  /*a020*/  BRA `(.L_x_162) ;  /* 0xffffffa000147947 */ /* 0x000fea000383ffff */
.L_x_77:
[----:B---3--:R3:W4:Y:S02]  /*a030*/  SYNCS.PHASECHK.TRANS64.TRYWAIT P0, [R12+URZ+0x70], R9 ;  /* 0x000070090c0075a7 */ /* 0x00872400080011ff */
[----:B----4-:R-:W-:Y:S05]  /*a040*/  @!P0 NANOSLEEP.SYNCS 0x989680 ;  /* 0x009896800000895d */ /* 0x010fea0003900000 */
[----:B------:R-:W4:Y:S02]  /*a050*/  @!P0 SYNCS.PHASECHK.TRANS64 P0, [R12+URZ+0x70], R9 ;  /* 0x000070090c0085a7 */ /* 0x000f2400080010ff */
[----:B----4-:R-:W-:Y:S05]  /*a060*/  @!P0 BRA `(.L_x_77) ;  /* 0xfffffffc00f08947 */ /* 0x010fea000383ffff */
[----:B------:R-:W-:Y:S05]  /*a070*/  BRA `(.L_x_163) ;  /* 0xffffffa400347947 */ /* 0x000fea000383ffff */
.L_x_80:
[----:B------:R-:W-:Y:S07]  /*a080*/  MOV R0, UR21 ;  /* 0x0000001500007c02 */ /* 0x000fee0008000f00 */
.L_x_164:
[----:B-1----:R1:W3:Y:S02]  /*a090*/  SYNCS.PHASECHK.TRANS64.TRYWAIT P2, [R0+URZ+0x68], R11 ;  /* 0x0000680b000075a7 */ /* 0x0022e400080411ff */
[----:B---3--:R-:W-:Y:S05]  /*a0a0*/  @!P2 NANOSLEEP.SYNCS 0x989680 ;  /* 0x009896800000a95d */ /* 0x008fea0003900000 */
[----:B------:R-:W3:Y:S02]  /*a0b0*/  @!P2 SYNCS.PHASECHK.TRANS64 P2, [R0+URZ+0x68], R11 ;  /* 0x0000680b0000a5a7 */ /* 0x000ee400080410ff */
[----:B---3--:R-:W-:Y:S05]  /*a0c0*/  @!P2 BRA `(.L_x_164) ;  /* 0xfffffffc00f0a947 */ /* 0x008fea000383ffff */
[----:B------:R-:W-:Y:S05]  /*a0d0*/  BRA `(.L_x_79) ;  /* 0xffffffa8009c7947 */ /* 0x000fea000383ffff */
.L_x_83:
[----:B---3--:R-:W-:Y:S07]  /*a0e0*/  MOV R0, UR21 ;  /* 0x0000001500007c02 */ /* 0x008fee0008000f00 */
.L_x_165:
[----:B-1----:R1:W3:Y:S02]  /*a0f0*/  SYNCS.PHASECHK.TRANS64.TRYWAIT P0, [R0+URZ+0x40], R9 ;  /* 0x00004009000075a7 */ /* 0x0022e400080011ff */
[----:B---3--:R-:W-:Y:S05]  /*a100*/  @!P0 NANOSLEEP.SYNCS 0x989680 ;  /* 0x009896800000895d */ /* 0x008fea0003900000 */
[----:B------:R-:W3:Y:S02]  /*a110*/  @!P0 SYNCS.PHASECHK.TRANS64 P0, [R0+URZ+0x40], R9 ;  /* 0x00004009000085a7 */ /* 0x000ee400080010ff */
[----:B---3--:R-:W-:Y:S05]  /*a120*/  @!P0 BRA `(.L_x_165) ;  /* 0xfffffffc00f08947 */ /* 0x008fea000383ffff */
[----:B------:R-:W-:Y:S05]  /*a130*/  BRA `(.L_x_166) ;  /* 0xffffffa800f87947 */ /* 0x000fea000383ffff */
.L_x_84:
[----:B------:R-:W-:Y:S07]  /*a140*/  MOV R0, UR21 ;  /* 0x0000001500007c02 */ /* 0x000fee0008000f00 */
.L_x_167:
[----:B-1----:R1:W3:Y:S02]  /*a150*/  SYNCS.PHASECHK.TRANS64.TRYWAIT P0, [R0+URZ+0x48], R9 ;  /* 0x00004809000075a7 */ /* 0x0022e400080011ff */
[----:B---3--:R-:W-:Y:S05]  /*a160*/  @!P0 NANOSLEEP.SYNCS 0x989680 ;  /* 0x009896800000895d */ /* 0x008fea0003900000 */
[----:B------:R-:W3:Y:S02]  /*a170*/  @!P0 SYNCS.PHASECHK.TRANS64 P0, [R0+URZ+0x48], R9 ;  /* 0x00004809000085a7 */ /* 0x000ee400080010ff */
[----:B---3--:R-:W-:Y:S05]  /*a180*/  @!P0 BRA `(.L_x_167) ;  /* 0xfffffffc00f08947 */ /* 0x008fea000383ffff */
[----:B------:R-:W-:Y:S05]  /*a190*/  BRA `(.L_x_168) ;  /* 0xffffffac00347947 */ /* 0x000fea000383ffff */
.L_x_85:
[----:B------:R-:W-:Y:S07]  /*a1a0*/  MOV R0, UR21 ;  /* 0x0000001500007c02 */ /* 0x000fee0008000f00 */
.L_x_169:
[----:B-1----:R1:W3:Y:S02]  /*a1b0*/  SYNCS.PHASECHK.TRANS64.TRYWAIT P0, [R0+URZ+0x50], R9 ;  /* 0x00005009000075a7 */ /* 0x0022e400080011ff */
[----:B---3--:R-:W-:Y:S05]  /*a1c0*/  @!P0 NANOSLEEP.SYNCS 0x989680 ;  /* 0x009896800000895d */ /* 0x008fea0003900000 */
[----:B------:R-:W3:Y:S02]  /*a1d0*/  @!P0 SYNCS.PHASECHK.TRANS64 P0, [R0+URZ+0x50], R9 ;  /* 0x00005009000085a7 */ /* 0x000ee400080010ff */
[----:B---3--:R-:W-:Y:S05]  /*a1e0*/  @!P0 BRA `(.L_x_169) ;  /* 0xfffffffc00f08947 */ /* 0x008fea000383ffff */
[----:B------:R-:W-:Y:S05]  /*a1f0*/  BRA `(.L_x_170) ;  /* 0xffffffac007c7947 */ /* 0x000fea000383ffff */
.L_x_86:
[----:B------:R-:W-:Y:S07]  /*a200*/  MOV R0, UR21 ;  /* 0x0000001500007c02 */ /* 0x000fee0008000f00 */
.L_x_171:
[----:B-1----:R1:W3:Y:S02]  /*a210*/  SYNCS.PHASECHK.TRANS64.TRYWAIT P0, [R0+URZ+0x58], R9 ;  /* 0x00005809000075a7 */ /* 0x0022e400080011ff */
[----:B---3--:R-:W-:Y:S05]  /*a220*/  @!P0 NANOSLEEP.SYNCS 0x989680 ;  /* 0x009896800000895d */ /* 0x008fea0003900000 */
[----:B------:R-:W3:Y:S02]  /*a230*/  @!P0 SYNCS.PHASECHK.TRANS64 P0, [R0+URZ+0x58], R9 ;  /* 0x00005809000085a7 */ /* 0x000ee400080010ff */
[----:B---3--:R-:W-:Y:S05]  /*a240*/  @!P0 BRA `(.L_x_171) ;  /* 0xfffffffc00f08947 */ /* 0x008fea000383ffff */
[----:B------:R-:W-:Y:S05]  /*a250*/  BRA `(.L_x_172) ;  /* 0xffffffac00c07947 */ /* 0x000fea000383ffff */
.L_x_88:
[----:B------:R-:W-:-:S07]  /*a260*/  MOV R0, UR21 ;  /* 0x0000001500007c02 */ /* 0x000fce0008000f00 */
.L_x_173:
[----:B-1----:R1:W4:Y:S02]  /*a270*/  SYNCS.PHASECHK.TRANS64.TRYWAIT P0, [R0+URZ+0x40], R3 ;  /* 0x00004003000075a7 */ /* 0x00232400080011ff */
[----:B----4-:R-:W-:Y:S05]  /*a280*/  @!P0 NANOSLEEP.SYNCS 0x989680 ;  /* 0x009896800000895d */ /* 0x010fea0003900000 */
[----:B------:R-:W4:Y:S02]  /*a290*/  @!P0 SYNCS.PHASECHK.TRANS64 P0, [R0+URZ+0x40], R3 ;  /* 0x00004003000085a7 */ /* 0x000f2400080010ff */
[----:B----4-:R-:W-:Y:S05]  /*a2a0*/  @!P0 BRA `(.L_x_173) ;  /* 0xfffffffc00f08947 */ /* 0x010fea000383ffff */
[----:B------:R-:W-:Y:S05]  /*a2b0*/  BRA `(.L_x_174) ;  /* 0xffffffb000347947 */ /* 0x000fea000383ffff */
.L_x_89:
[----:B-1----:R-:W-:-:S07]  /*a2c0*/  MOV R0, UR21 ;  /* 0x0000001500007c02 */ /* 0x002fce0008000f00 */
.L_x_175:
[----:B-1----:R1:W4:Y:S02]  /*a2d0*/  SYNCS.PHASECHK.TRANS64.TRYWAIT P0, [R0+URZ+0x48], R3 ;  /* 0x00004803000075a7 */ /* 0x00232400080011ff */
[----:B----4-:R-:W-:Y:S05]  /*a2e0*/  @!P0 NANOSLEEP.SYNCS 0x989680 ;  /* 0x009896800000895d */ /* 0x010fea0003900000 */
[----:B------:R-:W4:Y:S02]  /*a2f0*/  @!P0 SYNCS.PHASECHK.TRANS64 P0, [R0+URZ+0x48], R3 ;  /* 0x00004803000085a7 */ /* 0x000f2400080010ff */
[----:B----4-:R-:W-:Y:S05]  /*a300*/  @!P0 BRA `(.L_x_175) ;  /* 0xfffffffc00f08947 */ /* 0x010fea000383ffff */
[----:B------:R-:W-:Y:S05]  /*a310*/  BRA `(.L_x_176) ;  /* 0xffffffb000247947 */ /* 0x000fea000383ffff */
.L_x_90:
[----:B-1----:R-:W-:-:S07]  /*a320*/  MOV R0, UR21 ;  /* 0x0000001500007c02 */ /* 0x002fce0008000f00 */
.L_x_177:
[----:B-1----:R1:W4:Y:S02]  /*a330*/  SYNCS.PHASECHK.TRANS64.TRYWAIT P0, [R0+URZ+0x50], R3 ;  /* 0x00005003000075a7 */ /* 0x00232400080011ff */
[----:B----4-:R-:W-:Y:S05]  /*a340*/  @!P0 NANOSLEEP.SYNCS 0x989680 ;  /* 0x009896800000895d */ /* 0x010fea0003900000 */
[----:B------:R-:W4:Y:S02]  /*a350*/  @!P0 SYNCS.PHASECHK.TRANS64 P0, [R0+URZ+0x50], R3 ;  /* 0x00005003000085a7 */ /* 0x000f2400080010ff */
[----:B----4-:R-:W-:Y:S05]  /*a360*/  @!P0 BRA `(.L_x_177) ;  /* 0xfffffffc00f08947 */ /* 0x010fea000383ffff */
[----:B------:R-:W-:Y:S05]  /*a370*/  BRA `(.L_x_178) ;  /* 0xffffffb000147947 */ /* 0x000fea000383ffff */
.L_x_92:
[----:B-1----:R1:W2:Y:S02]  /*a380*/  SYNCS.PHASECHK.TRANS64.TRYWAIT P0, [R3+URZ+0x70], R0 ;  /* 0x00007000030075a7 */ /* 0x0022a400080011ff */
[----:B--2---:R-:W-:Y:S05]  /*a390*/  @!P0 NANOSLEEP.SYNCS 0x989680 ;  /* 0x009896800000895d */ /* 0x004fea0003900000 */
[----:B------:R-:W2:Y:S02]  /*a3a0*/  @!P0 SYNCS.PHASECHK.TRANS64 P0, [R3+URZ+0x70], R0 ;  /* 0x00007000030085a7 */ /* 0x000ea400080010ff */
[----:B--2---:R-:W-:Y:S05]  /*a3b0*/  @!P0 BRA `(.L_x_92) ;  /* 0xfffffffc00f08947 */ /* 0x004fea000383ffff */
[----:B------:R-:W-:Y:S05]  /*a3c0*/  BRA `(.L_x_179) ;  /* 0xffffffb000e47947 */ /* 0x000fea000383ffff */
.L_x_103:
[----:B-1----:R-:W-:Y:S04]  /*a3d0*/  MOV R0, UR44 ;  /* 0x0000002c00007c02 */ /* 0x002fe80008000f00 */
[----:B------:R1:W2:Y:S03]  /*a3e0*/  SYNCS.PHASECHK.TRANS64.TRYWAIT P1, [R0+URZ+0x20], R3 ;  /* 0x00002003000075a7 */ /* 0x0002a600080211ff */
[----:B--2---:R-:W-:Y:S05]  /*a3f0*/  @!P1 NANOSLEEP.SYNCS 0x989680 ;  /* 0x009896800000995d */ /* 0x004fea0003900000 */
[----:B------:R-:W2:Y:S02]  /*a400*/  @!P1 SYNCS.PHASECHK.TRANS64 P1, [R0+URZ+0x20], R3 ;  /* 0x00002003000095a7 */ /* 0x000ea400080210ff */
[----:B--2---:R-:W-:Y:S05]  /*a410*/  @!P1 BRA `(.L_x_103) ;  /* 0xfffffffc00ec9947 */ /* 0x004fea000383ffff */
[----:B------:R-:W-:Y:S05]  /*a420*/  BRA `(.L_x_102) ;  /* 0xffffffc000847947 */ /* 0x000fea000383ffff */
.L_x_105:
[----:B-1----:R1:W4:Y:S02]  /*a430*/  SYNCS.PHASECHK.TRANS64.TRYWAIT P0, [R99+URZ+0x90], R2 ;  /* 0x00009002630075a7 */ /* 0x00232400080011ff */
[----:B----4-:R-:W-:Y:S05]  /*a440*/  @!P0 NANOSLEEP.SYNCS 0x989680 ;  /* 0x009896800000895d */ /* 0x010fea0003900000 */
[----:B------:R-:W4:Y:S02]  /*a450*/  @!P0 SYNCS.PHASECHK.TRANS64 P0, [R99+URZ+0x90], R2 ;  /* 0x00009002630085a7 */ /* 0x000f2400080010ff */
[----:B----4-:R-:W-:Y:S05]  /*a460*/  @!P0 BRA `(.L_x_105) ;  /* 0xfffffffc00f08947 */ /* 0x010fea000383ffff */
[----:B------:R-:W-:Y:S05]  /*a470*/  BRA `(.L_x_104) ;  /* 0xffffffc000b07947 */ /* 0x000fea000383ffff */
.L_x_114:
[----:B--2---:R2:W3:Y:S02]  /*a480*/  SYNCS.PHASECHK.TRANS64.TRYWAIT P0, [R3+URZ+0x20], R0 ;  /* 0x00002000030075a7 */ /* 0x0044e400080011ff */
[----:B---3--:R-:W-:Y:S05]  /*a490*/  @!P0 NANOSLEEP.SYNCS 0x989680 ;  /* 0x009896800000895d */ /* 0x008fea0003900000 */
[----:B------:R-:W3:Y:S02]  /*a4a0*/  @!P0 SYNCS.PHASECHK.TRANS64 P0, [R3+URZ+0x20], R0 ;  /* 0x00002000030085a7 */ /* 0x000ee400080010ff */
[----:B---3--:R-:W-:Y:S05]  /*a4b0*/  @!P0 BRA `(.L_x_114) ;  /* 0xfffffffc00f08947 */ /* 0x008fea000383ffff */
[----:B------:R-:W-:Y:S05]  /*a4c0*/  BRA `(.L_x_113) ;  /* 0xffffffcc00947947 */ /* 0x000fea000383ffff */
.L_x_122:
[----:B--2---:R2:W3:Y:S02]  /*a4d0*/  SYNCS.PHASECHK.TRANS64.TRYWAIT P0, [R102+URZ+0x20], R5 ;  /* 0x00002005660075a7 */ /* 0x0044e400080011ff */
[----:B---3--:R-:W-:Y:S05]  /*a4e0*/  @!P0 NANOSLEEP.SYNCS 0x989680 ;  /* 0x009896800000895d */ /* 0x008fea0003900000 */
[----:B------:R-:W3:Y:S02]  /*a4f0*/  @!P0 SYNCS.PHASECHK.TRANS64 P0, [R102+URZ+0x20], R5 ;  /* 0x00002005660085a7 */ /* 0x000ee400080010ff */
[----:B---3--:R-:W-:Y:S05]  /*a500*/  @!P0 BRA `(.L_x_122) ;  /* 0xfffffffc00f08947 */ /* 0x008fea000383ffff */
[----:B------:R-:W-:Y:S05]  /*a510*/  BRA `(.L_x_121) ;  /* 0xffffffd8009c7947 */ /* 0x000fea000383ffff */
.L_x_130:
[----:B--2---:R2:W3:Y:S02]  /*a520*/  SYNCS.PHASECHK.TRANS64.TRYWAIT P0, [R103+URZ+0x20], R0 ;  /* 0x00002000670075a7 */ /* 0x0044e400080011ff */
[----:B---3--:R-:W-:Y:S05]  /*a530*/  @!P0 NANOSLEEP.SYNCS 0x989680 ;  /* 0x009896800000895d */ /* 0x008fea0003900000 */
[----:B------:R-:W3:Y:S02]  /*a540*/  @!P0 SYNCS.PHASECHK.TRANS64 P0, [R103+URZ+0x20], R0 ;  /* 0x00002000670085a7 */ /* 0x000ee400080010ff */
[----:B---3--:R-:W-:Y:S05]  /*a550*/  @!P0 BRA `(.L_x_130) ;  /* 0xfffffffc00f08947 */ /* 0x008fea000383ffff */
[----:B------:R-:W-:Y:S05]  /*a560*/  BRA `(.L_x_129) ;  /* 0xffffffe400a47947 */ /* 0x000fea000383ffff */
        .weak           $__internal_0_$__cuda_sm10x_tcgen05_guardrail_trap_col_being_dealloced_not_returned_by_alloc
        .type           $__internal_0_$__cuda_sm10x_tcgen05_guardrail_trap_col_being_dealloced_not_returned_by_alloc,@function
        .size           $__internal_0_$__cuda_sm10x_tcgen05_guardrail_trap_col_being_dealloced_not_returned_by_alloc,($__internal_1_$__cuda_sm10x_tcgen05_guardrail_trap_phase_invalid_during_alloc - $__internal_0_$__cuda_sm10x_tcgen05_guardrail_trap_col_being_dealloced_not_returned_by_alloc)
$__internal_0_$__cuda_sm10x_tcgen05_guardrail_trap_col_being_dealloced_not_returned_by_alloc:
[----:B------:R-:W-:Y:S05]  /*a570*/  BPT.TRAP 0x1 ;  /* 0x000000040000795c */ /* 0x000fea0000300000 */
[----:B------:R-:W-:-:S04]  /*a580*/  HFMA2 R3, -RZ, RZ, 0, 0 ;  /* 0x00000000ff037431 */ /* 0x000fc800000001ff */
[----:B------:R-:W-:Y:S05]  /*a590*/  RET.REL.NODEC R2 `(_ZN7cutlass13device_kernelINS_4gemm6kernel13GemmUniversalIN4cute5tupleIJiiiiEEENS1_10collective13CollectiveMmaINS1_35MainloopSm100TmaUmmaWarpSpecializedILi2ELi2ELi4ENS5_IJNS4_1CILi4EEENSA_ILi2EEENSA_ILi1EEEEEEEENS5_IJNSA_ILi64EEENSA_ILi256EEENSA_ILi128EEEEEENS_6half_tENS5_IJlSD_lEEESK_SL_NS4_8TiledMMAINS4_8MMA_AtomIJNS4_20SM100_MMA_F16BF16_SSISK_SK_fLi64ELi256ELNS4_4UMMA5MajorE0ELSQ_0ELNSP_7ScaleInE0ELSR_0EEEEEENS4_6LayoutINS5_IJSD_SD_SD_EEENS5_IJNSA_ILi0EEESW_SW_EEEEENS5_IJNS4_10UnderscoreESZ_SZ_EEEEENS4_23SM90_TMA_LOAD_MULTICASTENS4_14ComposedLayoutINS4_7SwizzleILi3ELi4ELi3EEENS4_18smem_ptr_flag_bitsILi16EEENSU_INS5_IJNSA_ILi8EEESG_EEENS5_IJSG_SD_EEEEEEEvNS4_8identityES12_S1C_vS1D_EENS_8epilogue10collective18CollectiveEpilogueINS1F_23Sm100TmaWarpSpecializedILi4ELi2ELi32ELb1ELb0EEEJSJ_NS5_IJNSU_ISG_SD_EES1K_EEESK_SL_SK_SL_NS1F_6fusion15FusionCallbacksIS1J_NS1M_17LinearCombinationISK_fSK_fLNS_15FloatRoundStyleE2EEESJ_S1L_JEEENS4_5SM1004TMEM4LOAD26SM100_TMEM_LOAD_16dp256b8xENS4_13SM90_TMA_LOADES1C_NS4_17SM75_U32x4_LDSM_NENS4_14SM90_TMA_STOREES1C_NS4_17SM90_U32x4_STSM_NENS4_39AutoVectorizingCopyWithAssumedAlignmentILi128EEEEEEvvEEEEvNT_6ParamsE) ;  /* 0xffffff5802987950 */ /* 0x000fea0003c3ffff */
        .weak           $__internal_1_$__cuda_sm10x_tcgen05_guardrail_trap_phase_invalid_during_alloc
        .type           $__internal_1_$__cuda_sm10x_tcgen05_guardrail_trap_phase_invalid_during_alloc,@function
        .size           $__internal_1_$__cuda_sm10x_tcgen05_guardrail_trap_phase_invalid_during_alloc,($__internal_2_$__cuda_sm10x_tcgen05_guardrail_trap_unallocated_columns_being_dealloced - $__internal_1_$__cuda_sm10x_tcgen05_guardrail_trap_phase_invalid_during_alloc)
$__internal_1_$__cuda_sm10x_tcgen05_guardrail_trap_phase_invalid_during_alloc:
[----:B------:R-:W-:Y:S05]  /*a5a0*/  BPT.TRAP 0x1 ;  /* 0x000000040000795c */ /* 0x000fea0000300000 */
[----:B------:R-:W-:-:S04]  /*a5b0*/  MOV R5, 0x0 ;  /* 0x0000000000057802 */ /* 0x000fc80000000f00 */
[----:B------:R-:W-:Y:S05]  /*a5c0*/  RET.REL.NODEC R4 `(_ZN7cutlass13device_kernelINS_4gemm6kernel13GemmUniversalIN4cute5tupleIJiiiiEEENS1_10collective13CollectiveMmaINS1_35MainloopSm100TmaUmmaWarpSpecializedILi2ELi2ELi4ENS5_IJNS4_1CILi4EEENSA_ILi2EEENSA_ILi1EEEEEEEENS5_IJNSA_ILi64EEENSA_ILi256EEENSA_ILi128EEEEEENS_6half_tENS5_IJlSD_lEEESK_SL_NS4_8TiledMMAINS4_8MMA_AtomIJNS4_20SM100_MMA_F16BF16_SSISK_SK_fLi64ELi256ELNS4_4UMMA5MajorE0ELSQ_0ELNSP_7ScaleInE0ELSR_0EEEEEENS4_6LayoutINS5_IJSD_SD_SD_EEENS5_IJNSA_ILi0EEESW_SW_EEEEENS5_IJNS4_10UnderscoreESZ_SZ_EEEEENS4_23SM90_TMA_LOAD_MULTICASTENS4_14ComposedLayoutINS4_7SwizzleILi3ELi4ELi3EEENS4_18smem_ptr_flag_bitsILi16EEENSU_INS5_IJNSA_ILi8EEESG_EEENS5_IJSG_SD_EEEEEEEvNS4_8identityES12_S1C_vS1D_EENS_8epilogue10collective18CollectiveEpilogueINS1F_23Sm100TmaWarpSpecializedILi4ELi2ELi32ELb1ELb0EEEJSJ_NS5_IJNSU_ISG_SD_EES1K_EEESK_SL_SK_SL_NS1F_6fusion15FusionCallbacksIS1J_NS1M_17LinearCombinationISK_fSK_fLNS_15FloatRoundStyleE2EEESJ_S1L_JEEENS4_5SM1004TMEM4LOAD26SM100_TMEM_LOAD_16dp256b8xENS4_13SM90_TMA_LOADES1C_NS4_17SM75_U32x4_LDSM_NENS4_14SM90_TMA_STOREES1C_NS4_17SM90_U32x4_STSM_NENS4_39AutoVectorizingCopyWithAssumedAlignmentILi128EEEEEEvvEEEEvNT_6ParamsE) ;  /* 0xffffff58048c7950 */ /* 0x000fea0003c3ffff */
        .weak           $__internal_2_$__cuda_sm10x_tcgen05_guardrail_trap_unallocated_columns_being_dealloced
        .type           $__internal_2_$__cuda_sm10x_tcgen05_guardrail_trap_unallocated_columns_being_dealloced,@function
        .size           $__internal_2_$__cuda_sm10x_tcgen05_guardrail_trap_unallocated_columns_being_dealloced,(.L_x_181 - $__internal_2_$__cuda_sm10x_tcgen05_guardrail_trap_unallocated_columns_being_dealloced)
$__internal_2_$__cuda_sm10x_tcgen05_guardrail_trap_unallocated_columns_being_dealloced:
[----:B------:R-:W-:Y:S05]  /*a5d0*/  BPT.TRAP 0x1 ;  /* 0x000000040000795c */ /* 0x000fea0000300000 */
[----:B------:R-:W-:-:S04]  /*a5e0*/  HFMA2 R3, -RZ, RZ, 0, 0 ;  /* 0x00000000ff037431 */ /* 0x000fc800000001ff */
[----:B------:R-:W-:Y:S05]  /*a5f0*/  RET.REL.NODEC R2 `(_ZN7cutlass13device_kernelINS_4gemm6kernel13GemmUniversalIN4cute5tupleIJiiiiEEENS1_10collective13CollectiveMmaINS1_35MainloopSm100TmaUmmaWarpSpecializedILi2ELi2ELi4ENS5_IJNS4_1CILi4EEENSA_ILi2EEENSA_ILi1EEEEEEEENS5_IJNSA_ILi64EEENSA_ILi256EEENSA_ILi128EEEEEENS_6half_tENS5_IJlSD_lEEESK_SL_NS4_8TiledMMAINS4_8MMA_AtomIJNS4_20SM100_MMA_F16BF16_SSISK_SK_fLi64ELi256ELNS4_4UMMA5MajorE0ELSQ_0ELNSP_7ScaleInE0ELSR_0EEEEEENS4_6LayoutINS5_IJSD_SD_SD_EEENS5_IJNSA_ILi0EEESW_SW_EEEEENS5_IJNS4_10UnderscoreESZ_SZ_EEEEENS4_23SM90_TMA_LOAD_MULTICASTENS4_14ComposedLayoutINS4_7SwizzleILi3ELi4ELi3EEENS4_18smem_ptr_flag_bitsILi16EEENSU_INS5_IJNSA_ILi8EEESG_EEENS5_IJSG_SD_EEEEEEEvNS4_8identityES12_S1C_vS1D_EENS_8epilogue10collective18CollectiveEpilogueINS1F_23Sm100TmaWarpSpecializedILi4ELi2ELi32ELb1ELb0EEEJSJ_NS5_IJNSU_ISG_SD_EES1K_EEESK_SL_SK_SL_NS1F_6fusion15FusionCallbacksIS1J_NS1M_17LinearCombinationISK_fSK_fLNS_15FloatRoundStyleE2EEESJ_S1L_JEEENS4_5SM1004TMEM4LOAD26SM100_TMEM_LOAD_16dp256b8xENS4_13SM90_TMA_LOADES1C_NS4_17SM75_U32x4_LDSM_NENS4_14SM90_TMA_STOREES1C_NS4_17SM90_U32x4_STSM_NENS4_39AutoVectorizingCopyWithAssumedAlignmentILi128EEEEEEvvEEEEvNT_6ParamsE) ;  /* 0xffffff5802807950 */ /* 0x000fea0003c3ffff */
.L_x_180:
[----:B------:R-:W-:-:S00]  /*a600*/  BRA `(.L_x_180) ;  /* 0xfffffffc00fc7947 */ /* 0x000fc0000383ffff */
[----:B------:R-:W-:-:S00]  /*a610*/  NOP ;  /* 0x0000000000007918 */ /* 0x000fc00000000000 */
        /* <DEDUP_REMOVED lines=14> */
.L_x_181:


//--------------------- .nv.global.init           --------------------------
	.section	.nv.global.init,"aw",@progbits
.nv.global.init:
	.type		$str$27,@object
	.size		$str$27,($str$28 - $str$27)
$str$27:
        /*0000*/ 	.byte	0x28, 0x61, 0x64, 0x64, 0x72, 0x65, 0x73, 0x73, 0x20, 0x26, 0x20, 0x6d, 0x61, 0x73, 0x6b, 0x29
        /*0010*/ 	.byte	0x20, 0x3d, 0x3d, 0x20, 0x30, 0x00
	.type		$str$28,@object
	.size		$str$28,($str$26 - $str$28)
$str$28:
        /*0016*/ 	.byte	0x2f, 0x74, 0x6d, 0x70, 0x2f, 0x63, 0x75, 0x74, 0x6c, 0x61, 0x73, 0x73, 0x5f, 0x73, 0x77, 0x65
        /*0026*/ 	.byte	0x65, 0x70, 0x5f, 0x73, 0x72, 0x63, 0x2f, 0x69, 0x6e, 0x63, 0x6c, 0x75, 0x64, 0x65, 0x2f, 0x63
        /*0036*/ 	.byte	0x75, 0x74, 0x65, 0x2f, 0x70, 0x6f, 0x69, 0x6e, 0x74, 0x65, 0x72, 0x5f, 0x66, 0x6c, 0x61, 0x67
        /*0046*/ 	.byte	0x67, 0x65, 0x64, 0x2e, 0x68, 0x70, 0x70, 0x00
	.type		$str$26,@object
	.size		$str$26,($str$25 - $str$26)
$str$26:
        /*004e*/ 	.byte	0x2f, 0x74, 0x6d, 0x70, 0x2f, 0x63, 0x75, 0x74, 0x6c, 0x61, 0x73, 0x73, 0x5f, 0x73, 0x77, 0x65
        /*005e*/ 	.byte	0x65, 0x70, 0x5f, 0x73, 0x72, 0x63, 0x2f, 0x69, 0x6e, 0x63, 0x6c, 0x75, 0x64, 0x65, 0x2f, 0x63
        /*006e*/ 	.byte	0x75, 0x74, 0x65, 0x2f, 0x61, 0x74, 0x6f, 0x6d, 0x2f, 0x63, 0x6f, 0x70, 0x79, 0x5f, 0x74, 0x72
        /*007e*/ 	.byte	0x61, 0x69, 0x74, 0x73, 0x5f, 0x73, 0x6d, 0x31, 0x30, 0x30, 0x2e, 0x68, 0x70, 0x70, 0x00
	.type		$str$25,@object
	.size		$str$25,(__unnamed_1 - $str$25)
$str$25:
        /*008d*/ 	.byte	0x28, 0x28, 0x75, 0x69, 0x6e, 0x74, 0x33, 0x32, 0x5f, 0x74, 0x28, 0x74, 0x68, 0x72, 0x65, 0x61
        /*009d*/ 	.byte	0x64, 0x49, 0x64, 0x78, 0x2e, 0x78, 0x29, 0x20, 0x2f, 0x20, 0x33, 0x32, 0x29, 0x20, 0x25, 0x20
        /*00ad*/ 	.byte	0x34, 0x29, 0x20, 0x3d, 0x3d, 0x20, 0x28, 0x28, 0x28, 0x74, 0x6d, 0x65, 0x6d, 0x5f, 0x61, 0x64
        /*00bd*/ 	.byte	0x64, 0x72, 0x20, 0x3e, 0x3e, 0x20, 0x31, 0x36, 0x29, 0x20, 0x2f, 0x20, 0x33, 0x32, 0x29, 0x20
        /*00cd*/ 	.byte	0x25, 0x20, 0x34, 0x29, 0x00
	.type		__unnamed_1,@object
	.size		__unnamed_1,(__unnamed_2 - __unnamed_1)
__unnamed_1:
        /*00d2*/ 	.byte	0x61, 0x75, 0x74, 0x6f, 0x20, 0x63, 0x75, 0x74, 0x65, 0x3a, 0x3a, 0x61, 0x73, 0x5f, 0x70, 0x6f
        /* <DEDUP_REMOVED lines=24> */
        /*0262*/ 	.byte	0x3e, 0x3e, 0x3e, 0x5d, 0x00
	.type		__unnamed_2,@object
	.size		__unnamed_2,(.L_2 - __unnamed_2)
__unnamed_2:
        /* <DEDUP_REMOVED lines=46> */
        /*0547*/ 	.byte	0x75, 0x74, 0x65, 0x3a, 0x3a, 0x43, 0x3c, 0x30, 0x3e, 0x3e, 0x3e, 0x3e, 0x5d, 0x00
.L_2:


//--------------------- .nv.shared._ZN7cutlass13device_kernelINS_4gemm6kernel13GemmUniversalIN4cute5tupleIJiiiiEEENS1_10collective13CollectiveMmaINS1_35MainloopSm100TmaUmmaWarpSpecializedILi2ELi2ELi4ENS5_IJNS4_1CILi4EEENSA_ILi2EEENSA_ILi1EEEEEEEENS5_IJNSA_ILi64EEENSA_ILi256EEENSA_ILi128EEEEEENS_6half_tENS5_IJlSD_lEEESK_SL_NS4_8TiledMMAINS4_8MMA_AtomIJNS4_20SM100_MMA_F16BF16_SSISK_SK_fLi64ELi256ELNS4_4UMMA5MajorE0ELSQ_0ELNSP_7ScaleInE0ELSR_0EEEEEENS4_6LayoutINS5_IJSD_SD_SD_EEENS5_IJNSA_ILi0EEESW_SW_EEEEENS5_IJNS4_10UnderscoreESZ_SZ_EEEEENS4_23SM90_TMA_LOAD_MULTICASTENS4_14ComposedLayoutINS4_7SwizzleILi3ELi4ELi3EEENS4_18smem_ptr_flag_bitsILi16EEENSU_INS5_IJNSA_ILi8EEESG_EEENS5_IJSG_SD_EEEEEEEvNS4_8identityES12_S1C_vS1D_EENS_8epilogue10collective18CollectiveEpilogueINS1F_23Sm100TmaWarpSpecializedILi4ELi2ELi32ELb1ELb0EEEJSJ_NS5_IJNSU_ISG_SD_EES1K_EEESK_SL_SK_SL_NS1F_6fusion15FusionCallbacksIS1J_NS1M_17LinearCombinationISK_fSK_fLNS_15FloatRoundStyleE2EEESJ_S1L_JEEENS4_5SM1004TMEM4LOAD26SM100_TMEM_LOAD_16dp256b8xENS4_13SM90_TMA_LOADES1C_NS4_17SM75_U32x4_LDSM_NENS4_14SM90_TMA_STOREES1C_NS4_17SM90_U32x4_STSM_NENS4_39AutoVectorizingCopyWithAssumedAlignmentILi128EEEEEEvvEEEEvNT_6ParamsE --------------------------
	.section	.nv.shared._ZN7cutlass13device_kernelINS_4gemm6kernel13GemmUniversalIN4cute5tupleIJiiiiEEENS1_10collective13CollectiveMmaINS1_35MainloopSm100TmaUmmaWarpSpecializedILi2ELi2ELi4ENS5_IJNS4_1CILi4EEENSA_ILi2EEENSA_ILi1EEEEEEEENS5_IJNSA_ILi64EEENSA_ILi256EEENSA_ILi128EEEEEENS_6half_tENS5_IJlSD_lEEESK_SL_NS4_8TiledMMAINS4_8MMA_AtomIJNS4_20SM100_MMA_F16BF16_SSISK_SK_fLi64ELi256ELNS4_4UMMA5MajorE0ELSQ_0ELNSP_7ScaleInE0ELSR_0EEEEEENS4_6LayoutINS5_IJSD_SD_SD_EEENS5_IJNSA_ILi0EEESW_SW_EEEEENS5_IJNS4_10UnderscoreESZ_SZ_EEEEENS4_23SM90_TMA_LOAD_MULTICASTENS4_14ComposedLayoutINS4_7SwizzleILi3ELi4ELi3EEENS4_18smem_ptr_flag_bitsILi16EEENSU_INS5_IJNSA_ILi8EEESG_EEENS5_IJSG_SD_EEEEEEEvNS4_8identityES12_S1C_vS1D_EENS_8epilogue10collective18CollectiveEpilogueINS1F_23Sm100TmaWarpSpecializedILi4ELi2ELi32ELb1ELb0EEEJSJ_NS5_IJNSU_ISG_SD_EES1K_EEESK_SL_SK_SL_NS1F_6fusion15FusionCallbacksIS1J_NS1M_17LinearCombinationISK_fSK_fLNS_15FloatRoundStyleE2EEESJ_S1L_JEEENS4_5SM1004TMEM4LOAD26SM100_TMEM_LOAD_16dp256b8xENS4_13SM90_TMA_LOADES1C_NS4_17SM75_U32x4_LDSM_NENS4_14SM90_TMA_STOREES1C_NS4_17SM90_U32x4_STSM_NENS4_39AutoVectorizingCopyWithAssumedAlignmentILi128EEEEEEvvEEEEvNT_6ParamsE,"aw",@nobits
	.sectionflags	@""
	.align	16
	.zero		1024


//--------------------- .nv.shared.reserved.0     --------------------------
	.section	.nv.shared.reserved.0,"aw",@nobits
	.weak		__nv_reservedSMEM_offset_0_alias
	.size		__nv_reservedSMEM_offset_0_alias, 0, 64
	.other		__nv_reservedSMEM_offset_0_alias,@"STO_CUDA_RESERVED_SHARED STV_DEFAULT"
__nv_reservedSMEM_offset_0_alias:
	.zero		0
.nv.shared.reserved.0:
	.zero		64
	.weak		__nv_reservedSMEM_tcgen05_partition
	.type		__nv_reservedSMEM_tcgen05_partition,@object
	.size		__nv_reservedSMEM_tcgen05_partition,(.L_0 - __nv_reservedSMEM_tcgen05_partition)
__nv_reservedSMEM_tcgen05_partition:
	.zero		32
.L_0:


//--------------------- .nv.global                --------------------------
	.section	.nv.global,"aw",@nobits
.nv.global:
	.type		_ZN40_INTERNAL_33c7ae30_4_k_cu_647caae5_353394cute1_E,@object
	.size		_ZN40_INTERNAL_33c7ae30_4_k_cu_647caae5_353394cute1_E,(_ZN40_INTERNAL_33c7ae30_4_k_cu_647caae5_353394cuda3std3__45__cpo6cbeginE - _ZN40_INTERNAL_33c7ae30_4_k_cu_647caae5_353394cute1_E)
_ZN40_INTERNAL_33c7ae30_4_k_cu_647caae5_353394cute1_E:
	.zero		1
	.type		_ZN40_INTERNAL_33c7ae30_4_k_cu_647caae5_353394cuda3std3__45__cpo6cbeginE,@object
	.size		_ZN40_INTERNAL_33c7ae30_4_k_cu_647caae5_353394cuda3std3__45__cpo6cbeginE,(_ZN40_INTERNAL_33c7ae30_4_k_cu_647caae5_353394cuda3std3__48in_placeE - _ZN40_INTERNAL_33c7ae30_4_k_cu_647caae5_353394cuda3std3__45__cpo6cbeginE)
_ZN40_INTERNAL_33c7ae30_4_k_cu_647caae5_353394cuda3std3__45__cpo6cbeginE:
	.zero		1
	.type		_ZN40_INTERNAL_33c7ae30_4_k_cu_647caae5_353394cuda3std3__48in_placeE,@object
	.size		_ZN40_INTERNAL_33c7ae30_4_k_cu_647caae5_353394cuda3std3__48in_placeE,(_ZN40_INTERNAL_33c7ae30_4_k_cu_647caae5_353394cuda3std6ranges3__45__cpo9iter_moveE - _ZN40_INTERNAL_33c7ae30_4_k_cu_647caae5_353394cuda3std3__48in_placeE)
_ZN40_INTERNAL_33c7ae30_4_k_cu_647caae5_353394cuda3std3__48in_placeE:
	.zero		1
	.type		_ZN40_INTERNAL_33c7ae30_4_k_cu_647caae5_353394cuda3std6ranges3__45__cpo9iter_moveE,@object
	.size		_ZN40_INTERNAL_33c7ae30_4_k_cu_647caae5_353394cuda3std6ranges3__45__cpo9iter_moveE,(_ZN40_INTERNAL_33c7ae30_4_k_cu_647caae5_353394cuda3std3__45__cpo5beginE - _ZN40_INTERNAL_33c7ae30_4_k_cu_647caae5_353394cuda3std6ranges3__45__cpo9iter_moveE)
_ZN40_INTERNAL_33c7ae30_4_k_cu_647caae5_353394cuda3std6ranges3__45__cpo9iter_moveE:
	.zero		1
	.type		_ZN40_INTERNAL_33c7ae30_4_k_cu_647caae5_353394cuda3std3__45__cpo5beginE,@object
	.size		_ZN40_INTERNAL_33c7ae30_4_k_cu_647caae5_353394cuda3std3__45__cpo5beginE,(_ZN40_INTERNAL_33c7ae30_4_k_cu_647caae5_353394cuda3std3__442_GLOBAL__N__33c7ae30_4_k_cu_647caae5_353396ignoreE - _ZN40_INTERNAL_33c7ae30_4_k_cu_647caae5_353394cuda3std3__45__cpo5beginE)
_ZN40_INTERNAL_33c7ae30_4_k_cu_647caae5_353394cuda3std3__45__cpo5beginE:
	.zero		1
	.type		_ZN40_INTERNAL_33c7ae30_4_k_cu_647caae5_353394cuda3std3__442_GLOBAL__N__33c7ae30_4_k_cu_647caae5_353396ignoreE,@object
	.size		_ZN40_INTERNAL_33c7ae30_4_k_cu_647caae5_353394cuda3std3__442_GLOBAL__N__33c7ae30_4_k_cu_647caae5_353396ignoreE,(_ZN40_INTERNAL_33c7ae30_4_k_cu_647caae5_353394cute7productE - _ZN40_INTERNAL_33c7ae30_4_k_cu_647caae5_353394cuda3std3__442_GLOBAL__N__33c7ae30_4_k_cu_647caae5_353396ignoreE)
_ZN40_INTERNAL_33c7ae30_4_k_cu_647caae5_353394cuda3std3__442_GLOBAL__N__33c7ae30_4_k_cu_647caae5_353396ignoreE:
	.zero		1
	.type		_ZN40_INTERNAL_33c7ae30_4_k_cu_647caae5_353394cute7productE,@object
	.size		_ZN40_INTERNAL_33c7ae30_4_k_cu_647caae5_353394cute7productE,(_ZN40_INTERNAL_33c7ae30_4_k_cu_647caae5_353394cuda3std3__45__cpo3endE - _ZN40_INTERNAL_33c7ae30_4_k_cu_647caae5_353394cute7productE)
_ZN40_INTERNAL_33c7ae30_4_k_cu_647caae5_353394cute7productE:
	.zero		1
	.type		_ZN40_INTERNAL_33c7ae30_4_k_cu_647caae5_353394cuda3std3__45__cpo3endE,@object
	.size		_ZN40_INTERNAL_33c7ae30_4_k_cu_647caae5_353394cuda3std3__45__cpo3endE,(_ZN40_INTERNAL_33c7ae30_4_k_cu_647caae5_353394cuda3std3__419piecewise_constructE - _ZN40_INTERNAL_33c7ae30_4_k_cu_647caae5_353394cuda3std3__45__cpo3endE)
_ZN40_INTERNAL_33c7ae30_4_k_cu_647caae5_353394cuda3std3__45__cpo3endE:
	.zero		1
	.type		_ZN40_INTERNAL_33c7ae30_4_k_cu_647caae5_353394cuda3std3__419piecewise_constructE,@object
	.size		_ZN40_INTERNAL_33c7ae30_4_k_cu_647caae5_353394cuda3std3__419piecewise_constructE,(_ZN40_INTERNAL_33c7ae30_4_k_cu_647caae5_353394cuda3std3__45__cpo4cendE - _ZN40_INTERNAL_33c7ae30_4_k_cu_647caae5_353394cuda3std3__419piecewise_constructE)
_ZN40_INTERNAL_33c7ae30_4_k_cu_647caae5_353394cuda3std3__419piecewise_constructE:
	.zero		1
	.type		_ZN40_INTERNAL_33c7ae30_4_k_cu_647caae5_353394cuda3std3__45__cpo4cendE,@object
	.size		_ZN40_INTERNAL_33c7ae30_4_k_cu_647caae5_353394cuda3std3__45__cpo4cendE,(_ZN40_INTERNAL_33c7ae30_4_k_cu_647caae5_353394cuda3std6ranges3__45__cpo4swapE - _ZN40_INTERNAL_33c7ae30_4_k_cu_647caae5_353394cuda3std3__45__cpo4cendE)
_ZN40_INTERNAL_33c7ae30_4_k_cu_647caae5_353394cuda3std3__45__cpo4cendE:
	.zero		1
	.type		_ZN40_INTERNAL_33c7ae30_4_k_cu_647caae5_353394cuda3std6ranges3__45__cpo4swapE,@object
	.size		_ZN40_INTERNAL_33c7ae30_4_k_cu_647caae5_353394cuda3std6ranges3__45__cpo4swapE,(.L_10 - _ZN40_INTERNAL_33c7ae30_4_k_cu_647caae5_353394cuda3std6ranges3__45__cpo4swapE)
_ZN40_INTERNAL_33c7ae30_4_k_cu_647caae5_353394cuda3std6ranges3__45__cpo4swapE:
	.zero		1
.L_10:


//--------------------- .nv.constant0._ZN7cutlass13device_kernelINS_4gemm6kernel13GemmUniversalIN4cute5tupleIJiiiiEEENS1_10collective13CollectiveMmaINS1_35MainloopSm100TmaUmmaWarpSpecializedILi2ELi2ELi4ENS5_IJNS4_1CILi4EEENSA_ILi2EEENSA_ILi1EEEEEEEENS5_IJNSA_ILi64EEENSA_ILi256EEENSA_ILi128EEEEEENS_6half_tENS5_IJlSD_lEEESK_SL_NS4_8TiledMMAINS4_8MMA_AtomIJNS4_20SM100_MMA_F16BF16_SSISK_SK_fLi64ELi256ELNS4_4UMMA5MajorE0ELSQ_0ELNSP_7ScaleInE0ELSR_0EEEEEENS4_6LayoutINS5_IJSD_SD_SD_EEENS5_IJNSA_ILi0EEESW_SW_EEEEENS5_IJNS4_10UnderscoreESZ_SZ_EEEEENS4_23SM90_TMA_LOAD_MULTICASTENS4_14ComposedLayoutINS4_7SwizzleILi3ELi4ELi3EEENS4_18smem_ptr_flag_bitsILi16EEENSU_INS5_IJNSA_ILi8EEESG_EEENS5_IJSG_SD_EEEEEEEvNS4_8identityES12_S1C_vS1D_EENS_8epilogue10collective18CollectiveEpilogueINS1F_23Sm100TmaWarpSpecializedILi4ELi2ELi32ELb1ELb0EEEJSJ_NS5_IJNSU_ISG_SD_EES1K_EEESK_SL_SK_SL_NS1F_6fusion15FusionCallbacksIS1J_NS1M_17LinearCombinationISK_fSK_fLNS_15FloatRoundStyleE2EEESJ_S1L_JEEENS4_5SM1004TMEM4LOAD26SM100_TMEM_LOAD_16dp256b8xENS4_13SM90_TMA_LOADES1C_NS4_17SM75_U32x4_LDSM_NENS4_14SM90_TMA_STOREES1C_NS4_17SM90_U32x4_STSM_NENS4_39AutoVectorizingCopyWithAssumedAlignmentILi128EEEEEEvvEEEEvNT_6ParamsE --------------------------
	.section	.nv.constant0._ZN7cutlass13device_kernelINS_4gemm6kernel13GemmUniversalIN4cute5tupleIJiiiiEEENS1_10collective13CollectiveMmaINS1_35MainloopSm100TmaUmmaWarpSpecializedILi2ELi2ELi4ENS5_IJNS4_1CILi4EEENSA_ILi2EEENSA_ILi1EEEEEEEENS5_IJNSA_ILi64EEENSA_ILi256EEENSA_ILi128EEEEEENS_6half_tENS5_IJlSD_lEEESK_SL_NS4_8TiledMMAINS4_8MMA_AtomIJNS4_20SM100_MMA_F16BF16_SSISK_SK_fLi64ELi256ELNS4_4UMMA5MajorE0ELSQ_0ELNSP_7ScaleInE0ELSR_0EEEEEENS4_6LayoutINS5_IJSD_SD_SD_EEENS5_IJNSA_ILi0EEESW_SW_EEEEENS5_IJNS4_10UnderscoreESZ_SZ_EEEEENS4_23SM90_TMA_LOAD_MULTICASTENS4_14ComposedLayoutINS4_7SwizzleILi3ELi4ELi3EEENS4_18smem_ptr_flag_bitsILi16EEENSU_INS5_IJNSA_ILi8EEESG_EEENS5_IJSG_SD_EEEEEEEvNS4_8identityES12_S1C_vS1D_EENS_8epilogue10collective18CollectiveEpilogueINS1F_23Sm100TmaWarpSpecializedILi4ELi2ELi32ELb1ELb0EEEJSJ_NS5_IJNSU_ISG_SD_EES1K_EEESK_SL_SK_SL_NS1F_6fusion15FusionCallbacksIS1J_NS1M_17LinearCombinationISK_fSK_fLNS_15FloatRoundStyleE2EEESJ_S1L_JEEENS4_5SM1004TMEM4LOAD26SM100_TMEM_LOAD_16dp256b8xENS4_13SM90_TMA_LOADES1C_NS4_17SM75_U32x4_LDSM_NENS4_14SM90_TMA_STOREES1C_NS4_17SM90_U32x4_STSM_NENS4_39AutoVectorizingCopyWithAssumedAlignmentILi128EEEEEEvvEEEEvNT_6ParamsE,"a",@progbits
	.sectionflags	@""
	.align	4
.nv.constant0._ZN7cutlass13device_kernelINS_4gemm6kernel13GemmUniversalIN4cute5tupleIJiiiiEEENS1_10collective13CollectiveMmaINS1_35MainloopSm100TmaUmmaWarpSpecializedILi2ELi2ELi4ENS5_IJNS4_1CILi4EEENSA_ILi2EEENSA_ILi1EEEEEEEENS5_IJNSA_ILi64EEENSA_ILi256EEENSA_ILi128EEEEEENS_6half_tENS5_IJlSD_lEEESK_SL_NS4_8TiledMMAINS4_8MMA_AtomIJNS4_20SM100_MMA_F16BF16_SSISK_SK_fLi64ELi256ELNS4_4UMMA5MajorE0ELSQ_0ELNSP_7ScaleInE0ELSR_0EEEEEENS4_6LayoutINS5_IJSD_SD_SD_EEENS5_IJNSA_ILi0EEESW_SW_EEEEENS5_IJNS4_10UnderscoreESZ_SZ_EEEEENS4_23SM90_TMA_LOAD_MULTICASTENS4_14ComposedLayoutINS4_7SwizzleILi3ELi4ELi3EEENS4_18smem_ptr_flag_bitsILi16EEENSU_INS5_IJNSA_ILi8EEESG_EEENS5_IJSG_SD_EEEEEEEvNS4_8identityES12_S1C_vS1D_EENS_8epilogue10collective18CollectiveEpilogueINS1F_23Sm100TmaWarpSpecializedILi4ELi2ELi32ELb1ELb0EEEJSJ_NS5_IJNSU_ISG_SD_EES1K_EEESK_SL_SK_SL_NS1F_6fusion15FusionCallbacksIS1J_NS1M_17LinearCombinationISK_fSK_fLNS_15FloatRoundStyleE2EEESJ_S1L_JEEENS4_5SM1004TMEM4LOAD26SM100_TMEM_LOAD_16dp256b8xENS4_13SM90_TMA_LOADES1C_NS4_17SM75_U32x4_LDSM_NENS4_14SM90_TMA_STOREES1C_NS4_17SM90_U32x4_STSM_NENS4_39AutoVectorizingCopyWithAssumedAlignmentILi128EEEEEEvvEEEEvNT_6ParamsE:
	.zero		2944


//--------------------- SYMBOLS --------------------------

	.type		.nv.reservedSmem.offset0,@object
	.size		.nv.reservedSmem.offset0,0x4
	.type		.nv.reservedSmem.cap,@object
	.size		.nv.reservedSmem.cap,0x4
	.type		__assertfail,@function
